	.target	sm_90a

	.elftype	@"ET_EXEC"


//--------------------- .note.nv.tkinfo           --------------------------
	.section	.note.nv.tkinfo,"",@"SHT_NOTE"
	.sectionflags	@"SHF_NOTE_NV_TKINFO"
	.tkinfo
        /*0018*/ 	.word	0x00000002
        /*0030*/ 	.string	""
        /*0030*/ 	.string	"ptxas"
        /*0030*/ 	.string	"Cuda compilation tools, release 13.0, V13.0.88"
        /*0030*/ 	.string	"Build cuda_13.0.r13.0/compiler.36424714_0"
        /*0030*/ 	.string	"-arch sm_90a -m 64 "



//--------------------- .note.nv.cuinfo           --------------------------
	.section	.note.nv.cuinfo,"",@"SHT_NOTE"
	.sectionflags	@"SHF_NOTE_NV_CUINFO"
        /*0018*/ 	.short	0x0002
        /*001a*/ 	.short	0x005a
        /*001c*/ 	.short	0x0082
	.zero		2


//--------------------- .nv.info                  --------------------------
	.section	.nv.info,"",@"SHT_CUDA_INFO"
	.align	4


	//----- nvinfo : EIATTR_REGCOUNT
	.align		4
        /*0000*/ 	.byte	0x04, 0x2f
        /*0002*/ 	.short	(.L_12 - .L_11)
	.align		4
.L_11:
        /*0004*/ 	.word	index@(_ZN7cutlass13device_kernelINS_4conv6kernel13ConvUniversalINS1_16ConvProblemShapeILNS1_8OperatorE0ELi2EEENS1_10collective14CollectiveConvINS1_46MainloopSm90TmaGmmaWarpSpecializedImplicitGemmILS5_0ELi7ELi2EN4cute5tupleIJNSA_1CILi1EEESD_SD_EEENS1_36KernelImplicitTmaWarpSpecializedSm90ELi1EEENSB_IJNSC_ILi128EEESH_NSB_IJNSC_ILi64EEEEEEEEENS_6half_tESL_NSA_8TiledMMAINSA_8MMA_AtomIJNSA_4SM904GMMA26MMA_64x128x16_F32F16F16_SSILNSP_5MajorE0ELSR_0ELNSP_7ScaleInE1ELSS_1EEEEEENSA_6LayoutISE_NSB_IJNSC_ILi0EEESW_SW_EEEEENSB_IJNSA_10UnderscoreESZ_SZ_EEEEENS7_6detail26Sm90ImplicitGemmTileTraitsINSA_20SM90_TMA_LOAD_IM2COLENSA_14ComposedLayoutINSA_7SwizzleILi3ELi4ELi3EEENSA_18smem_ptr_flag_bitsILi16EEENSV_INSB_IJNSB_IJNSC_ILi8EEENSC_ILi16EEEEEENSB_IJSI_SD_EEENSB_IJSD_NSC_ILi7EEEEEEEEENSB_IJNSB_IJSI_NSC_ILi512EEEEEENSB_IJSD_SW_EEENSB_IJSW_NSC_ILi8192EEEEEEEEEEEEEvEENS13_INSA_13SM90_TMA_LOADES1O_vEEEENS_8epilogue10collective6detail29Sm90TmaWarpSpecializedAdapterINS1U_15DefaultEpilogueISL_NSB_IJNSB_IJlllEEESD_SW_EEES1Z_NS1T_6thread17LinearCombinationISL_Li1EffLNS20_9ScaleType4KindE0ELNS_15FloatRoundStyleE2ESL_EENS_4gemm15EpilogueDefaultEEEEEvvEEEEvNT_6ParamsE)
        /*0008*/ 	.word	0x0000009a


	//----- nvinfo : EIATTR_FRAME_SIZE
	.align		4
.L_12:
        /*000c*/ 	.byte	0x04, 0x11
        /*000e*/ 	.short	(.L_14 - .L_13)
	.align		4
.L_13:
        /*0010*/ 	.word	index@(_ZN7cutlass13device_kernelINS_4conv6kernel13ConvUniversalINS1_16ConvProblemShapeILNS1_8OperatorE0ELi2EEENS1_10collective14CollectiveConvINS1_46MainloopSm90TmaGmmaWarpSpecializedImplicitGemmILS5_0ELi7ELi2EN4cute5tupleIJNSA_1CILi1EEESD_SD_EEENS1_36KernelImplicitTmaWarpSpecializedSm90ELi1EEENSB_IJNSC_ILi128EEESH_NSB_IJNSC_ILi64EEEEEEEEENS_6half_tESL_NSA_8TiledMMAINSA_8MMA_AtomIJNSA_4SM904GMMA26MMA_64x128x16_F32F16F16_SSILNSP_5MajorE0ELSR_0ELNSP_7ScaleInE1ELSS_1EEEEEENSA_6LayoutISE_NSB_IJNSC_ILi0EEESW_SW_EEEEENSB_IJNSA_10UnderscoreESZ_SZ_EEEEENS7_6detail26Sm90ImplicitGemmTileTraitsINSA_20SM90_TMA_LOAD_IM2COLENSA_14ComposedLayoutINSA_7SwizzleILi3ELi4ELi3EEENSA_18smem_ptr_flag_bitsILi16EEENSV_INSB_IJNSB_IJNSC_ILi8EEENSC_ILi16EEEEEENSB_IJSI_SD_EEENSB_IJSD_NSC_ILi7EEEEEEEEENSB_IJNSB_IJSI_NSC_ILi512EEEEEENSB_IJSD_SW_EEENSB_IJSW_NSC_ILi8192EEEEEEEEEEEEEvEENS13_INSA_13SM90_TMA_LOADES1O_vEEEENS_8epilogue10collective6detail29Sm90TmaWarpSpecializedAdapterINS1U_15DefaultEpilogueISL_NSB_IJNSB_IJlllEEESD_SW_EEES1Z_NS1T_6thread17LinearCombinationISL_Li1EffLNS20_9ScaleType4KindE0ELNS_15FloatRoundStyleE2ESL_EENS_4gemm15EpilogueDefaultEEEEEvvEEEEvNT_6ParamsE)
        /*0014*/ 	.word	0x00000000


	//----- nvinfo : EIATTR_MIN_STACK_SIZE
	.align		4
.L_14:
        /*0018*/ 	.byte	0x04, 0x12
        /*001a*/ 	.short	(.L_16 - .L_15)
	.align		4
.L_15:
        /*001c*/ 	.word	index@(_ZN7cutlass13device_kernelINS_4conv6kernel13ConvUniversalINS1_16ConvProblemShapeILNS1_8OperatorE0ELi2EEENS1_10collective14CollectiveConvINS1_46MainloopSm90TmaGmmaWarpSpecializedImplicitGemmILS5_0ELi7ELi2EN4cute5tupleIJNSA_1CILi1EEESD_SD_EEENS1_36KernelImplicitTmaWarpSpecializedSm90ELi1EEENSB_IJNSC_ILi128EEESH_NSB_IJNSC_ILi64EEEEEEEEENS_6half_tESL_NSA_8TiledMMAINSA_8MMA_AtomIJNSA_4SM904GMMA26MMA_64x128x16_F32F16F16_SSILNSP_5MajorE0ELSR_0ELNSP_7ScaleInE1ELSS_1EEEEEENSA_6LayoutISE_NSB_IJNSC_ILi0EEESW_SW_EEEEENSB_IJNSA_10UnderscoreESZ_SZ_EEEEENS7_6detail26Sm90ImplicitGemmTileTraitsINSA_20SM90_TMA_LOAD_IM2COLENSA_14ComposedLayoutINSA_7SwizzleILi3ELi4ELi3EEENSA_18smem_ptr_flag_bitsILi16EEENSV_INSB_IJNSB_IJNSC_ILi8EEENSC_ILi16EEEEEENSB_IJSI_SD_EEENSB_IJSD_NSC_ILi7EEEEEEEEENSB_IJNSB_IJSI_NSC_ILi512EEEEEENSB_IJSD_SW_EEENSB_IJSW_NSC_ILi8192EEEEEEEEEEEEEvEENS13_INSA_13SM90_TMA_LOADES1O_vEEEENS_8epilogue10collective6detail29Sm90TmaWarpSpecializedAdapterINS1U_15DefaultEpilogueISL_NSB_IJNSB_IJlllEEESD_SW_EEES1Z_NS1T_6thread17LinearCombinationISL_Li1EffLNS20_9ScaleType4KindE0ELNS_15FloatRoundStyleE2ESL_EENS_4gemm15EpilogueDefaultEEEEEvvEEEEvNT_6ParamsE)
        /*0020*/ 	.word	0x00000000
.L_16:


//--------------------- .nv.compat                --------------------------
	.section	.nv.compat,"",@"SHT_CUDA_COMPAT_INFO"
	.align	4
        /*0000*/ 	.byte	0x02, 0x09, 0x01, 0x00, 0x02, 0x02, 0x04, 0x00, 0x02, 0x05, 0x05, 0x00, 0x03, 0x07, 0x01, 0x01
        /*0010*/ 	.byte	0x02, 0x03, 0x01, 0x00, 0x02, 0x06, 0x01, 0x00, 0x04, 0x0b, 0x08, 0x00, 0x00, 0x00, 0x00, 0x00
        /*0020*/ 	.byte	0x00, 0x00, 0x00, 0x00


//--------------------- .nv.info._ZN7cutlass13device_kernelINS_4conv6kernel13ConvUniversalINS1_16ConvProblemShapeILNS1_8OperatorE0ELi2EEENS1_10collective14CollectiveConvINS1_46MainloopSm90TmaGmmaWarpSpecializedImplicitGemmILS5_0ELi7ELi2EN4cute5tupleIJNSA_1CILi1EEESD_SD_EEENS1_36KernelImplicitTmaWarpSpecializedSm90ELi1EEENSB_IJNSC_ILi128EEESH_NSB_IJNSC_ILi64EEEEEEEEENS_6half_tESL_NSA_8TiledMMAINSA_8MMA_AtomIJNSA_4SM904GMMA26MMA_64x128x16_F32F16F16_SSILNSP_5MajorE0ELSR_0ELNSP_7ScaleInE1ELSS_1EEEEEENSA_6LayoutISE_NSB_IJNSC_ILi0EEESW_SW_EEEEENSB_IJNSA_10UnderscoreESZ_SZ_EEEEENS7_6detail26Sm90ImplicitGemmTileTraitsINSA_20SM90_TMA_LOAD_IM2COLENSA_14ComposedLayoutINSA_7SwizzleILi3ELi4ELi3EEENSA_18smem_ptr_flag_bitsILi16EEENSV_INSB_IJNSB_IJNSC_ILi8EEENSC_ILi16EEEEEENSB_IJSI_SD_EEENSB_IJSD_NSC_ILi7EEEEEEEEENSB_IJNSB_IJSI_NSC_ILi512EEEEEENSB_IJSD_SW_EEENSB_IJSW_NSC_ILi8192EEEEEEEEEEEEEvEENS13_INSA_13SM90_TMA_LOADES1O_vEEEENS_8epilogue10collective6detail29Sm90TmaWarpSpecializedAdapterINS1U_15DefaultEpilogueISL_NSB_IJNSB_IJlllEEESD_SW_EEES1Z_NS1T_6thread17LinearCombinationISL_Li1EffLNS20_9ScaleType4KindE0ELNS_15FloatRoundStyleE2ESL_EENS_4gemm15EpilogueDefaultEEEEEvvEEEEvNT_6ParamsE --------------------------
	.section	.nv.info._ZN7cutlass13device_kernelINS_4conv6kernel13ConvUniversalINS1_16ConvProblemShapeILNS1_8OperatorE0ELi2EEENS1_10collective14CollectiveConvINS1_46MainloopSm90TmaGmmaWarpSpecializedImplicitGemmILS5_0ELi7ELi2EN4cute5tupleIJNSA_1CILi1EEESD_SD_EEENS1_36KernelImplicitTmaWarpSpecializedSm90ELi1EEENSB_IJNSC_ILi128EEESH_NSB_IJNSC_ILi64EEEEEEEEENS_6half_tESL_NSA_8TiledMMAINSA_8MMA_AtomIJNSA_4SM904GMMA26MMA_64x128x16_F32F16F16_SSILNSP_5MajorE0ELSR_0ELNSP_7ScaleInE1ELSS_1EEEEEENSA_6LayoutISE_NSB_IJNSC_ILi0EEESW_SW_EEEEENSB_IJNSA_10UnderscoreESZ_SZ_EEEEENS7_6detail26Sm90ImplicitGemmTileTraitsINSA_20SM90_TMA_LOAD_IM2COLENSA_14ComposedLayoutINSA_7SwizzleILi3ELi4ELi3EEENSA_18smem_ptr_flag_bitsILi16EEENSV_INSB_IJNSB_IJNSC_ILi8EEENSC_ILi16EEEEEENSB_IJSI_SD_EEENSB_IJSD_NSC_ILi7EEEEEEEEENSB_IJNSB_IJSI_NSC_ILi512EEEEEENSB_IJSD_SW_EEENSB_IJSW_NSC_ILi8192EEEEEEEEEEEEEvEENS13_INSA_13SM90_TMA_LOADES1O_vEEEENS_8epilogue10collective6detail29Sm90TmaWarpSpecializedAdapterINS1U_15DefaultEpilogueISL_NSB_IJNSB_IJlllEEESD_SW_EEES1Z_NS1T_6thread17LinearCombinationISL_Li1EffLNS20_9ScaleType4KindE0ELNS_15FloatRoundStyleE2ESL_EENS_4gemm15EpilogueDefaultEEEEEvvEEEEvNT_6ParamsE,"",@"SHT_CUDA_INFO"
	.sectionflags	@""
	.align	4


	//----- nvinfo : EIATTR_CUDA_API_VERSION
	.align		4
        /*0000*/ 	.byte	0x04, 0x37
        /*0002*/ 	.short	(.L_18 - .L_17)
.L_17:
        /*0004*/ 	.word	0x00000082


	//----- nvinfo : EIATTR_KPARAM_INFO
	.align		4
.L_18:
        /*0008*/ 	.byte	0x04, 0x17
        /*000a*/ 	.short	(.L_20 - .L_19)
.L_19:
        /*000c*/ 	.word	0x00000000
        /*0010*/ 	.short	0x0000
        /*0012*/ 	.short	0x0070
        /*0014*/ 	.byte	0x00, 0xf0, 0x01, 0x0e


	//----- nvinfo : EIATTR_SPARSE_MMA_MASK
	.align		4
.L_20:
        /*0018*/ 	.byte	0x03, 0x50
        /*001a*/ 	.short	0x0000


	//----- nvinfo : EIATTR_MAXREG_COUNT
	.align		4
        /*001c*/ 	.byte	0x03, 0x1b
        /*001e*/ 	.short	0x00ff


	//----- nvinfo : EIATTR_NUM_BARRIERS
	.align		4
        /*0020*/ 	.byte	0x02, 0x4c
        /*0022*/ 	.byte	0x01
	.zero		1


	//----- nvinfo : EIATTR_MERCURY_ISA_VERSION
	.align		4
        /*0024*/ 	.byte	0x03, 0x5f
        /*0026*/ 	.short	0x0101


	//----- nvinfo : EIATTR_COOP_GROUP_MASK_REGIDS
	.align		4
        /*0028*/ 	.byte	0x04, 0x29
        /*002a*/ 	.short	(.L_22 - .L_21)


	//   ....[0]....
.L_21:
        /*002c*/ 	.word	0xffffffff


	//   ....[1]....
        /*0030*/ 	.word	0xffffffff


	//   ....[2]....
        /*0034*/ 	.word	0xffffffff


	//----- nvinfo : EIATTR_COOP_GROUP_INSTR_OFFSETS
	.align		4
.L_22:
        /*0038*/ 	.byte	0x04, 0x28
        /*003a*/ 	.short	(.L_24 - .L_23)


	//   ....[0]....
.L_23:
        /*003c*/ 	.word	0x00000060


	//   ....[1]....
        /*0040*/ 	.word	0x00000070


	//   ....[2]....
        /*0044*/ 	.word	0x00000130


	//----- nvinfo : EIATTR_MBARRIER_INSTR_OFFSETS
	.align		4
.L_24:
        /*0048*/ 	.byte	0x04, 0x39
        /*004a*/ 	.short	(.L_26 - .L_25)


	//   ....[0]....
.L_25:
        /*004c*/ 	.word	0x00000250
        /*0050*/ 	.word	0x000000ff
        /*0054*/ 	.word	0x00038000
        /*0058*/ 	.short	0x0100
        /*005a*/ 	.byte	0x08
	.zero		1


	//   ....[1]....
        /*005c*/ 	.word	0x00000260
        /*0060*/ 	.word	0x000000ff
        /*0064*/ 	.word	0x00038038
        /*0068*/ 	.short	0x0100
        /*006a*/ 	.byte	0x08
	.zero		1


	//   ....[2]....
        /*006c*/ 	.word	0x00000270
        /*0070*/ 	.word	0x000000ff
        /*0074*/ 	.word	0x00038008
        /*0078*/ 	.short	0x0100
        /*007a*/ 	.byte	0x08
	.zero		1


	//   ....[3]....
        /*007c*/ 	.word	0x00000280
        /*0080*/ 	.word	0x000000ff
        /*0084*/ 	.word	0x00038040
        /*0088*/ 	.short	0x0100
        /*008a*/ 	.byte	0x08
	.zero		1


	//   ....[4]....
        /*008c*/ 	.word	0x00000290
        /*0090*/ 	.word	0x000000ff
        /*0094*/ 	.word	0x00038010
        /*0098*/ 	.short	0x0100
        /*009a*/ 	.byte	0x08
	.zero		1


	//   ....[5]....
        /*009c*/ 	.word	0x000002a0
        /*00a0*/ 	.word	0x000000ff
        /*00a4*/ 	.word	0x00038048
        /*00a8*/ 	.short	0x0100
        /*00aa*/ 	.byte	0x08
	.zero		1


	//   ....[6]....
        /*00ac*/ 	.word	0x000002b0
        /*00b0*/ 	.word	0x000000ff
        /*00b4*/ 	.word	0x00038018
        /*00b8*/ 	.short	0x0100
        /*00ba*/ 	.byte	0x08
	.zero		1


	//   ....[7]....
        /*00bc*/ 	.word	0x000002c0
        /*00c0*/ 	.word	0x000000ff
        /*00c4*/ 	.word	0x00038050
        /*00c8*/ 	.short	0x0100
        /*00ca*/ 	.byte	0x08
	.zero		1


	//   ....[8]....
        /*00cc*/ 	.word	0x000002d0
        /*00d0*/ 	.word	0x000000ff
        /*00d4*/ 	.word	0x00038020
        /*00d8*/ 	.short	0x0100
        /*00da*/ 	.byte	0x08
	.zero		1


	//   ....[9]....
        /*00dc*/ 	.word	0x000002e0
        /*00e0*/ 	.word	0x000000ff
        /*00e4*/ 	.word	0x00038058
        /*00e8*/ 	.short	0x0100
        /*00ea*/ 	.byte	0x08
	.zero		1


	//   ....[10]....
        /*00ec*/ 	.word	0x000002f0
        /*00f0*/ 	.word	0x000000ff
        /*00f4*/ 	.word	0x00038028
        /*00f8*/ 	.short	0x0100
        /*00fa*/ 	.byte	0x08
	.zero		1


	//   ....[11]....
        /*00fc*/ 	.word	0x00000300
        /*0100*/ 	.word	0x000000ff
        /*0104*/ 	.word	0x00038060
        /*0108*/ 	.short	0x0100
        /*010a*/ 	.byte	0x08
	.zero		1


	//   ....[12]....
        /*010c*/ 	.word	0x00000310
        /*0110*/ 	.word	0x000000ff
        /*0114*/ 	.word	0x00038030
        /*0118*/ 	.short	0x0100
        /*011a*/ 	.byte	0x08
	.zero		1


	//   ....[13]....
        /*011c*/ 	.word	0x00000320
        /*0120*/ 	.word	0x000000ff
        /*0124*/ 	.word	0x00038068
        /*0128*/ 	.short	0x0100
        /*012a*/ 	.byte	0x08
	.zero		1


	//   ....[14]....
        /*012c*/ 	.word	0x00000bc0
        /*0130*/ 	.word	0x00000004
        /*0134*/ 	.word	0x00038000
        /*0138*/ 	.short	0x010a
        /*013a*/ 	.byte	0x3f
	.zero		1


	//   ....[15]....
        /*013c*/ 	.word	0x00001020
        /*0140*/ 	.word	0x00000004
        /*0144*/ 	.word	0x00038000
        /*0148*/ 	.short	0x010a
        /*014a*/ 	.byte	0x3f
	.zero		1


	//   ....[16]....
        /*014c*/ 	.word	0x00001300
        /*0150*/ 	.word	0x000000ff
        /*0154*/ 	.word	0x00000000
        /*0158*/ 	.short	0x0101
        /*015a*/ 	.byte	0x08
	.zero		1


	//   ....[17]....
        /*015c*/ 	.word	0x00001510
        /*0160*/ 	.word	0x00000002
        /*0164*/ 	.word	0x00000000
        /*0168*/ 	.short	0x0101
        /*016a*/ 	.byte	0x3f
	.zero		1


	//   ....[18]....
        /*016c*/ 	.word	0x00009290
        /*0170*/ 	.word	0x0000000c
        /*0174*/ 	.word	0x00038038
        /*0178*/ 	.short	0x010a
        /*017a*/ 	.byte	0x3f
	.zero		1


	//   ....[19]....
        /*017c*/ 	.word	0x00009970
        /*0180*/ 	.word	0x00000000
        /*0184*/ 	.word	0x00000000
        /*0188*/ 	.short	0x010a
        /*018a*/ 	.byte	0x3f
	.zero		1


	//   ....[20]....
        /*018c*/ 	.word	0x00009a20
        /*0190*/ 	.word	0x00000000
        /*0194*/ 	.word	0x00000000
        /*0198*/ 	.short	0x010a
        /*019a*/ 	.byte	0x3f
	.zero		1


	//   ....[21]....
        /*019c*/ 	.word	0x00009ad0
        /*01a0*/ 	.word	0x00000000
        /*01a4*/ 	.word	0x00000000
        /*01a8*/ 	.short	0x010a
        /*01aa*/ 	.byte	0x3f
	.zero		1


	//   ....[22]....
        /*01ac*/ 	.word	0x00009b80
        /*01b0*/ 	.word	0x00000000
        /*01b4*/ 	.word	0x00000000
        /*01b8*/ 	.short	0x010a
        /*01ba*/ 	.byte	0x3f
	.zero		1


	//   ....[23]....
        /*01bc*/ 	.word	0x00009c30
        /*01c0*/ 	.word	0x00000000
        /*01c4*/ 	.word	0x00000000
        /*01c8*/ 	.short	0x010a
        /*01ca*/ 	.byte	0x3f
	.zero		1


	//   ....[24]....
        /*01cc*/ 	.word	0x00009ce0
        /*01d0*/ 	.word	0x00000000
        /*01d4*/ 	.word	0x00000000
        /*01d8*/ 	.short	0x010a
        /*01da*/ 	.byte	0x3f
	.zero		1


	//   ....[25]....
        /*01dc*/ 	.word	0x00009d90
        /*01e0*/ 	.word	0x00000002
        /*01e4*/ 	.word	0x00000000
        /*01e8*/ 	.short	0x010a
        /*01ea*/ 	.byte	0x3f
	.zero		1


	//----- nvinfo : EIATTR_NUM_MBARRIERS
	.align		4
.L_26:
        /*01ec*/ 	.byte	0x03, 0x38
        /*01ee*/ 	.short	0x000e


	//----- nvinfo : EIATTR_EXIT_INSTR_OFFSETS
	.align		4
        /*01f0*/ 	.byte	0x04, 0x1c
        /*01f2*/ 	.short	(.L_28 - .L_27)


	//   ....[0]....
.L_27:
        /*01f4*/ 	.word	0x000006f0


	//   ....[1]....
        /*01f8*/ 	.word	0x00001660


	//   ....[2]....
        /*01fc*/ 	.word	0x00006b60


	//   ....[3]....
        /*0200*/ 	.word	0x00006b90


	//   ....[4]....
        /*0204*/ 	.word	0x00009030


	//   ....[5]....
        /*0208*/ 	.word	0x00009060


	//   ....[6]....
        /*020c*/ 	.word	0x00009080


	//   ....[7]....
        /*0210*/ 	.word	0x00009870


	//   ....[8]....
        /*0214*/ 	.word	0x00009dc0


	//----- nvinfo : EIATTR_MAX_THREADS
	.align		4
.L_28:
        /*0218*/ 	.byte	0x04, 0x05
        /*021a*/ 	.short	(.L_30 - .L_29)
.L_29:
        /*021c*/ 	.word	0x00000100
        /*0220*/ 	.word	0x00000001
        /*0224*/ 	.word	0x00000001


	//----- nvinfo : EIATTR_CRS_STACK_SIZE
	.align		4
.L_30:
        /*0228*/ 	.byte	0x04, 0x1e
        /*022a*/ 	.short	(.L_32 - .L_31)
.L_31:
        /*022c*/ 	.word	0x00000000


	//----- nvinfo : EIATTR_CBANK_PARAM_SIZE
	.align		4
.L_32:
        /*0230*/ 	.byte	0x03, 0x19
        /*0232*/ 	.short	0x03f0


	//----- nvinfo : EIATTR_PARAM_CBANK
	.align		4
        /*0234*/ 	.byte	0x04, 0x0a
        /*0236*/ 	.short	(.L_34 - .L_33)
	.align		4
.L_33:
        /*0238*/ 	.word	index@(.nv.constant0._ZN7cutlass13device_kernelINS_4conv6kernel13ConvUniversalINS1_16ConvProblemShapeILNS1_8OperatorE0ELi2EEENS1_10collective14CollectiveConvINS1_46MainloopSm90TmaGmmaWarpSpecializedImplicitGemmILS5_0ELi7ELi2EN4cute5tupleIJNSA_1CILi1EEESD_SD_EEENS1_36KernelImplicitTmaWarpSpecializedSm90ELi1EEENSB_IJNSC_ILi128EEESH_NSB_IJNSC_ILi64EEEEEEEEENS_6half_tESL_NSA_8TiledMMAINSA_8MMA_AtomIJNSA_4SM904GMMA26MMA_64x128x16_F32F16F16_SSILNSP_5MajorE0ELSR_0ELNSP_7ScaleInE1ELSS_1EEEEEENSA_6LayoutISE_NSB_IJNSC_ILi0EEESW_SW_EEEEENSB_IJNSA_10UnderscoreESZ_SZ_EEEEENS7_6detail26Sm90ImplicitGemmTileTraitsINSA_20SM90_TMA_LOAD_IM2COLENSA_14ComposedLayoutINSA_7SwizzleILi3ELi4ELi3EEENSA_18smem_ptr_flag_bitsILi16EEENSV_INSB_IJNSB_IJNSC_ILi8EEENSC_ILi16EEEEEENSB_IJSI_SD_EEENSB_IJSD_NSC_ILi7EEEEEEEEENSB_IJNSB_IJSI_NSC_ILi512EEEEEENSB_IJSD_SW_EEENSB_IJSW_NSC_ILi8192EEEEEEEEEEEEEvEENS13_INSA_13SM90_TMA_LOADES1O_vEEEENS_8epilogue10collective6detail29Sm90TmaWarpSpecializedAdapterINS1U_15DefaultEpilogueISL_NSB_IJNSB_IJlllEEESD_SW_EEES1Z_NS1T_6thread17LinearCombinationISL_Li1EffLNS20_9ScaleType4KindE0ELNS_15FloatRoundStyleE2ESL_EENS_4gemm15EpilogueDefaultEEEEEvvEEEEvNT_6ParamsE)
        /*023c*/ 	.short	0x0210
        /*023e*/ 	.short	0x03f0


	//----- nvinfo : EIATTR_SW_WAR
	.align		4
.L_34:
        /*0240*/ 	.byte	0x04, 0x36
        /*0242*/ 	.short	(.L_36 - .L_35)
.L_35:
        /*0244*/ 	.word	0x00000008
.L_36:


//--------------------- .nv.callgraph             --------------------------
	.section	.nv.callgraph,"",@"SHT_CUDA_CALLGRAPH"
	.align	4
	.sectionentsize	8
	.align		4
        /*0000*/ 	.word	0x00000000
	.align		4
        /*0004*/ 	.word	0xffffffff
	.align		4
        /*0008*/ 	.word	0x00000000
	.align		4
        /*000c*/ 	.word	0xfffffffe
	.align		4
        /*0010*/ 	.word	0x00000000
	.align		4
        /*0014*/ 	.word	0xfffffffd
	.align		4
        /*0018*/ 	.word	0x00000000
	.align		4
        /*001c*/ 	.word	0xfffffffc


//--------------------- .nv.constant4             --------------------------
	.section	.nv.constant4,"a",@progbits
	.align	8
	.align		8
.nv.constant4:
        /*0000*/ 	.dword	_ZN39_INTERNAL_a41294a4_4_k_cu_c8686cb9_27424cuda3std3__45__cpo5beginE
	.align		8
        /*0008*/ 	.dword	_ZN39_INTERNAL_a41294a4_4_k_cu_c8686cb9_27424cuda3std3__45__cpo3endE
	.align		8
        /*0010*/ 	.dword	_ZN39_INTERNAL_a41294a4_4_k_cu_c8686cb9_27424cuda3std3__45__cpo6cbeginE
	.align		8
        /*0018*/ 	.dword	_ZN39_INTERNAL_a41294a4_4_k_cu_c8686cb9_27424cuda3std3__45__cpo4cendE
	.align		8
        /*0020*/ 	.dword	_ZN39_INTERNAL_a41294a4_4_k_cu_c8686cb9_27424cuda3std3__441_GLOBAL__N__a41294a4_4_k_cu_c8686cb9_27426ignoreE
	.align		8
        /*0028*/ 	.dword	_ZN39_INTERNAL_a41294a4_4_k_cu_c8686cb9_27424cuda3std3__419piecewise_constructE
	.align		8
        /*0030*/ 	.dword	_ZN39_INTERNAL_a41294a4_4_k_cu_c8686cb9_27424cuda3std3__48in_placeE
	.align		8
        /*0038*/ 	.dword	_ZN39_INTERNAL_a41294a4_4_k_cu_c8686cb9_27424cuda3std6ranges3__45__cpo4swapE
	.align		8
        /*0040*/ 	.dword	_ZN39_INTERNAL_a41294a4_4_k_cu_c8686cb9_27424cuda3std6ranges3__45__cpo9iter_moveE
	.align		8
        /*0048*/ 	.dword	_ZN39_INTERNAL_a41294a4_4_k_cu_c8686cb9_27424cute7productE
	.align		8
        /*0050*/ 	.dword	_ZN39_INTERNAL_a41294a4_4_k_cu_c8686cb9_27424cute1_E


//--------------------- .text._ZN7cutlass13device_kernelINS_4conv6kernel13ConvUniversalINS1_16ConvProblemShapeILNS1_8OperatorE0ELi2EEENS1_10collective14CollectiveConvINS1_46MainloopSm90TmaGmmaWarpSpecializedImplicitGemmILS5_0ELi7ELi2EN4cute5tupleIJNSA_1CILi1EEESD_SD_EEENS1_36KernelImplicitTmaWarpSpecializedSm90ELi1EEENSB_IJNSC_ILi128EEESH_NSB_IJNSC_ILi64EEEEEEEEENS_6half_tESL_NSA_8TiledMMAINSA_8MMA_AtomIJNSA_4SM904GMMA26MMA_64x128x16_F32F16F16_SSILNSP_5MajorE0ELSR_0ELNSP_7ScaleInE1ELSS_1EEEEEENSA_6LayoutISE_NSB_IJNSC_ILi0EEESW_SW_EEEEENSB_IJNSA_10UnderscoreESZ_SZ_EEEEENS7_6detail26Sm90ImplicitGemmTileTraitsINSA_20SM90_TMA_LOAD_IM2COLENSA_14ComposedLayoutINSA_7SwizzleILi3ELi4ELi3EEENSA_18smem_ptr_flag_bitsILi16EEENSV_INSB_IJNSB_IJNSC_ILi8EEENSC_ILi16EEEEEENSB_IJSI_SD_EEENSB_IJSD_NSC_ILi7EEEEEEEEENSB_IJNSB_IJSI_NSC_ILi512EEEEEENSB_IJSD_SW_EEENSB_IJSW_NSC_ILi8192EEEEEEEEEEEEEvEENS13_INSA_13SM90_TMA_LOADES1O_vEEEENS_8epilogue10collective6detail29Sm90TmaWarpSpecializedAdapterINS1U_15DefaultEpilogueISL_NSB_IJNSB_IJlllEEESD_SW_EEES1Z_NS1T_6thread17LinearCombinationISL_Li1EffLNS20_9ScaleType4KindE0ELNS_15FloatRoundStyleE2ESL_EENS_4gemm15EpilogueDefaultEEEEEvvEEEEvNT_6ParamsE --------------------------
	.section	.text._ZN7cutlass13device_kernelINS_4conv6kernel13ConvUniversalINS1_16ConvProblemShapeILNS1_8OperatorE0ELi2EEENS1_10collective14CollectiveConvINS1_46MainloopSm90TmaGmmaWarpSpecializedImplicitGemmILS5_0ELi7ELi2EN4cute5tupleIJNSA_1CILi1EEESD_SD_EEENS1_36KernelImplicitTmaWarpSpecializedSm90ELi1EEENSB_IJNSC_ILi128EEESH_NSB_IJNSC_ILi64EEEEEEEEENS_6half_tESL_NSA_8TiledMMAINSA_8MMA_AtomIJNSA_4SM904GMMA26MMA_64x128x16_F32F16F16_SSILNSP_5MajorE0ELSR_0ELNSP_7ScaleInE1ELSS_1EEEEEENSA_6LayoutISE_NSB_IJNSC_ILi0EEESW_SW_EEEEENSB_IJNSA_10UnderscoreESZ_SZ_EEEEENS7_6detail26Sm90ImplicitGemmTileTraitsINSA_20SM90_TMA_LOAD_IM2COLENSA_14ComposedLayoutINSA_7SwizzleILi3ELi4ELi3EEENSA_18smem_ptr_flag_bitsILi16EEENSV_INSB_IJNSB_IJNSC_ILi8EEENSC_ILi16EEEEEENSB_IJSI_SD_EEENSB_IJSD_NSC_ILi7EEEEEEEEENSB_IJNSB_IJSI_NSC_ILi512EEEEEENSB_IJSD_SW_EEENSB_IJSW_NSC_ILi8192EEEEEEEEEEEEEvEENS13_INSA_13SM90_TMA_LOADES1O_vEEEENS_8epilogue10collective6detail29Sm90TmaWarpSpecializedAdapterINS1U_15DefaultEpilogueISL_NSB_IJNSB_IJlllEEESD_SW_EEES1Z_NS1T_6thread17LinearCombinationISL_Li1EffLNS20_9ScaleType4KindE0ELNS_15FloatRoundStyleE2ESL_EENS_4gemm15EpilogueDefaultEEEEEvvEEEEvNT_6ParamsE,"ax",@progbits
	.align	128
.text._ZN7cutlass13device_kernelINS_4conv6kernel13ConvUniversalINS1_16ConvProblemShapeILNS1_8OperatorE0ELi2EEENS1_10collective14CollectiveConvINS1_46MainloopSm90TmaGmmaWarpSpecializedImplicitGemmILS5_0ELi7ELi2EN4cute5tupleIJNSA_1CILi1EEESD_SD_EEENS1_36KernelImplicitTmaWarpSpecializedSm90ELi1EEENSB_IJNSC_ILi128EEESH_NSB_IJNSC_ILi64EEEEEEEEENS_6half_tESL_NSA_8TiledMMAINSA_8MMA_AtomIJNSA_4SM904GMMA26MMA_64x128x16_F32F16F16_SSILNSP_5MajorE0ELSR_0ELNSP_7ScaleInE1ELSS_1EEEEEENSA_6LayoutISE_NSB_IJNSC_ILi0EEESW_SW_EEEEENSB_IJNSA_10UnderscoreESZ_SZ_EEEEENS7_6detail26Sm90ImplicitGemmTileTraitsINSA_20SM90_TMA_LOAD_IM2COLENSA_14ComposedLayoutINSA_7SwizzleILi3ELi4ELi3EEENSA_18smem_ptr_flag_bitsILi16EEENSV_INSB_IJNSB_IJNSC_ILi8EEENSC_ILi16EEEEEENSB_IJSI_SD_EEENSB_IJSD_NSC_ILi7EEEEEEEEENSB_IJNSB_IJSI_NSC_ILi512EEEEEENSB_IJSD_SW_EEENSB_IJSW_NSC_ILi8192EEEEEEEEEEEEEvEENS13_INSA_13SM90_TMA_LOADES1O_vEEEENS_8epilogue10collective6detail29Sm90TmaWarpSpecializedAdapterINS1U_15DefaultEpilogueISL_NSB_IJNSB_IJlllEEESD_SW_EEES1Z_NS1T_6thread17LinearCombinationISL_Li1EffLNS20_9ScaleType4KindE0ELNS_15FloatRoundStyleE2ESL_EENS_4gemm15EpilogueDefaultEEEEEvvEEEEvNT_6ParamsE:
        .type           _ZN7cutlass13device_kernelINS_4conv6kernel13ConvUniversalINS1_16ConvProblemShapeILNS1_8OperatorE0ELi2EEENS1_10collective14CollectiveConvINS1_46MainloopSm90TmaGmmaWarpSpecializedImplicitGemmILS5_0ELi7ELi2EN4cute5tupleIJNSA_1CILi1EEESD_SD_EEENS1_36KernelImplicitTmaWarpSpecializedSm90ELi1EEENSB_IJNSC_ILi128EEESH_NSB_IJNSC_ILi64EEEEEEEEENS_6half_tESL_NSA_8TiledMMAINSA_8MMA_AtomIJNSA_4SM904GMMA26MMA_64x128x16_F32F16F16_SSILNSP_5MajorE0ELSR_0ELNSP_7ScaleInE1ELSS_1EEEEEENSA_6LayoutISE_NSB_IJNSC_ILi0EEESW_SW_EEEEENSB_IJNSA_10UnderscoreESZ_SZ_EEEEENS7_6detail26Sm90ImplicitGemmTileTraitsINSA_20SM90_TMA_LOAD_IM2COLENSA_14ComposedLayoutINSA_7SwizzleILi3ELi4ELi3EEENSA_18smem_ptr_flag_bitsILi16EEENSV_INSB_IJNSB_IJNSC_ILi8EEENSC_ILi16EEEEEENSB_IJSI_SD_EEENSB_IJSD_NSC_ILi7EEEEEEEEENSB_IJNSB_IJSI_NSC_ILi512EEEEEENSB_IJSD_SW_EEENSB_IJSW_NSC_ILi8192EEEEEEEEEEEEEvEENS13_INSA_13SM90_TMA_LOADES1O_vEEEENS_8epilogue10collective6detail29Sm90TmaWarpSpecializedAdapterINS1U_15DefaultEpilogueISL_NSB_IJNSB_IJlllEEESD_SW_EEES1Z_NS1T_6thread17LinearCombinationISL_Li1EffLNS20_9ScaleType4KindE0ELNS_15FloatRoundStyleE2ESL_EENS_4gemm15EpilogueDefaultEEEEEvvEEEEvNT_6ParamsE,@function
        .size           _ZN7cutlass13device_kernelINS_4conv6kernel13ConvUniversalINS1_16ConvProblemShapeILNS1_8OperatorE0ELi2EEENS1_10collective14CollectiveConvINS1_46MainloopSm90TmaGmmaWarpSpecializedImplicitGemmILS5_0ELi7ELi2EN4cute5tupleIJNSA_1CILi1EEESD_SD_EEENS1_36KernelImplicitTmaWarpSpecializedSm90ELi1EEENSB_IJNSC_ILi128EEESH_NSB_IJNSC_ILi64EEEEEEEEENS_6half_tESL_NSA_8TiledMMAINSA_8MMA_AtomIJNSA_4SM904GMMA26MMA_64x128x16_F32F16F16_SSILNSP_5MajorE0ELSR_0ELNSP_7ScaleInE1ELSS_1EEEEEENSA_6LayoutISE_NSB_IJNSC_ILi0EEESW_SW_EEEEENSB_IJNSA_10UnderscoreESZ_SZ_EEEEENS7_6detail26Sm90ImplicitGemmTileTraitsINSA_20SM90_TMA_LOAD_IM2COLENSA_14ComposedLayoutINSA_7SwizzleILi3ELi4ELi3EEENSA_18smem_ptr_flag_bitsILi16EEENSV_INSB_IJNSB_IJNSC_ILi8EEENSC_ILi16EEEEEENSB_IJSI_SD_EEENSB_IJSD_NSC_ILi7EEEEEEEEENSB_IJNSB_IJSI_NSC_ILi512EEEEEENSB_IJSD_SW_EEENSB_IJSW_NSC_ILi8192EEEEEEEEEEEEEvEENS13_INSA_13SM90_TMA_LOADES1O_vEEEENS_8epilogue10collective6detail29Sm90TmaWarpSpecializedAdapterINS1U_15DefaultEpilogueISL_NSB_IJNSB_IJlllEEESD_SW_EEES1Z_NS1T_6thread17LinearCombinationISL_Li1EffLNS20_9ScaleType4KindE0ELNS_15FloatRoundStyleE2ESL_EENS_4gemm15EpilogueDefaultEEEEEvvEEEEvNT_6ParamsE,(.L_x_288 - _ZN7cutlass13device_kernelINS_4conv6kernel13ConvUniversalINS1_16ConvProblemShapeILNS1_8OperatorE0ELi2EEENS1_10collective14CollectiveConvINS1_46MainloopSm90TmaGmmaWarpSpecializedImplicitGemmILS5_0ELi7ELi2EN4cute5tupleIJNSA_1CILi1EEESD_SD_EEENS1_36KernelImplicitTmaWarpSpecializedSm90ELi1EEENSB_IJNSC_ILi128EEESH_NSB_IJNSC_ILi64EEEEEEEEENS_6half_tESL_NSA_8TiledMMAINSA_8MMA_AtomIJNSA_4SM904GMMA26MMA_64x128x16_F32F16F16_SSILNSP_5MajorE0ELSR_0ELNSP_7ScaleInE1ELSS_1EEEEEENSA_6LayoutISE_NSB_IJNSC_ILi0EEESW_SW_EEEEENSB_IJNSA_10UnderscoreESZ_SZ_EEEEENS7_6detail26Sm90ImplicitGemmTileTraitsINSA_20SM90_TMA_LOAD_IM2COLENSA_14ComposedLayoutINSA_7SwizzleILi3ELi4ELi3EEENSA_18smem_ptr_flag_bitsILi16EEENSV_INSB_IJNSB_IJNSC_ILi8EEENSC_ILi16EEEEEENSB_IJSI_SD_EEENSB_IJSD_NSC_ILi7EEEEEEEEENSB_IJNSB_IJSI_NSC_ILi512EEEEEENSB_IJSD_SW_EEENSB_IJSW_NSC_ILi8192EEEEEEEEEEEEEvEENS13_INSA_13SM90_TMA_LOADES1O_vEEEENS_8epilogue10collective6detail29Sm90TmaWarpSpecializedAdapterINS1U_15DefaultEpilogueISL_NSB_IJNSB_IJlllEEESD_SW_EEES1Z_NS1T_6thread17LinearCombinationISL_Li1EffLNS20_9ScaleType4KindE0ELNS_15FloatRoundStyleE2ESL_EENS_4gemm15EpilogueDefaultEEEEEvvEEEEvNT_6ParamsE)
        .other          _ZN7cutlass13device_kernelINS_4conv6kernel13ConvUniversalINS1_16ConvProblemShapeILNS1_8OperatorE0ELi2EEENS1_10collective14CollectiveConvINS1_46MainloopSm90TmaGmmaWarpSpecializedImplicitGemmILS5_0ELi7ELi2EN4cute5tupleIJNSA_1CILi1EEESD_SD_EEENS1_36KernelImplicitTmaWarpSpecializedSm90ELi1EEENSB_IJNSC_ILi128EEESH_NSB_IJNSC_ILi64EEEEEEEEENS_6half_tESL_NSA_8TiledMMAINSA_8MMA_AtomIJNSA_4SM904GMMA26MMA_64x128x16_F32F16F16_SSILNSP_5MajorE0ELSR_0ELNSP_7ScaleInE1ELSS_1EEEEEENSA_6LayoutISE_NSB_IJNSC_ILi0EEESW_SW_EEEEENSB_IJNSA_10UnderscoreESZ_SZ_EEEEENS7_6detail26Sm90ImplicitGemmTileTraitsINSA_20SM90_TMA_LOAD_IM2COLENSA_14ComposedLayoutINSA_7SwizzleILi3ELi4ELi3EEENSA_18smem_ptr_flag_bitsILi16EEENSV_INSB_IJNSB_IJNSC_ILi8EEENSC_ILi16EEEEEENSB_IJSI_SD_EEENSB_IJSD_NSC_ILi7EEEEEEEEENSB_IJNSB_IJSI_NSC_ILi512EEEEEENSB_IJSD_SW_EEENSB_IJSW_NSC_ILi8192EEEEEEEEEEEEEvEENS13_INSA_13SM90_TMA_LOADES1O_vEEEENS_8epilogue10collective6detail29Sm90TmaWarpSpecializedAdapterINS1U_15DefaultEpilogueISL_NSB_IJNSB_IJlllEEESD_SW_EEES1Z_NS1T_6thread17LinearCombinationISL_Li1EffLNS20_9ScaleType4KindE0ELNS_15FloatRoundStyleE2ESL_EENS_4gemm15EpilogueDefaultEEEEEvvEEEEvNT_6ParamsE,@"STO_CUDA_ENTRY STV_DEFAULT"
_ZN7cutlass13device_kernelINS_4conv6kernel13ConvUniversalINS1_16ConvProblemShapeILNS1_8OperatorE0ELi2EEENS1_10collective14CollectiveConvINS1_46MainloopSm90TmaGmmaWarpSpecializedImplicitGemmILS5_0ELi7ELi2EN4cute5tupleIJNSA_1CILi1EEESD_SD_EEENS1_36KernelImplicitTmaWarpSpecializedSm90ELi1EEENSB_IJNSC_ILi128EEESH_NSB_IJNSC_ILi64EEEEEEEEENS_6half_tESL_NSA_8TiledMMAINSA_8MMA_AtomIJNSA_4SM904GMMA26MMA_64x128x16_F32F16F16_SSILNSP_5MajorE0ELSR_0ELNSP_7ScaleInE1ELSS_1EEEEEENSA_6LayoutISE_NSB_IJNSC_ILi0EEESW_SW_EEEEENSB_IJNSA_10UnderscoreESZ_SZ_EEEEENS7_6detail26Sm90ImplicitGemmTileTraitsINSA_20SM90_TMA_LOAD_IM2COLENSA_14ComposedLayoutINSA_7SwizzleILi3ELi4ELi3EEENSA_18smem_ptr_flag_bitsILi16EEENSV_INSB_IJNSB_IJNSC_ILi8EEENSC_ILi16EEEEEENSB_IJSI_SD_EEENSB_IJSD_NSC_ILi7EEEEEEEEENSB_IJNSB_IJSI_NSC_ILi512EEEEEENSB_IJSD_SW_EEENSB_IJSW_NSC_ILi8192EEEEEEEEEEEEEvEENS13_INSA_13SM90_TMA_LOADES1O_vEEEENS_8epilogue10collective6detail29Sm90TmaWarpSpecializedAdapterINS1U_15DefaultEpilogueISL_NSB_IJNSB_IJlllEEESD_SW_EEES1Z_NS1T_6thread17LinearCombinationISL_Li1EffLNS20_9ScaleType4KindE0ELNS_15FloatRoundStyleE2ESL_EENS_4gemm15EpilogueDefaultEEEEEvvEEEEvNT_6ParamsE:
[----:B------:R-:W-:Y:S01]  /*0000*/  LDC R1, c[0x0][0x28] ;  /* 0x00000a00ff017b82 */ /* 0x000fe20000000800 */
[----:B------:R-:W0:Y:S01]  /*0010*/  S2R R6, SR_TID.X ;  /* 0x0000000000067919 */ /* 0x000e220000002100 */
[----:B------:R-:W-:Y:S01]  /*0020*/  ELECT P0, URZ, PT ;  /* 0x00000000003f782f */ /* 0x000fe20003800000 */
[----:B------:R-:W-:Y:S01]  /*0030*/  BSSY B0, `(.L_x_0) ;  /* 0x000000f000007945 */ /* 0x000fe20003800000 */
[--C-:B0-----:R-:W-:Y:S02]  /*0040*/  SHF.R.U32.HI R0, RZ, 0x5, R6.reuse ;  /* 0x00000005ff007819 */ /* 0x101fe40000011606 */
[----:B------:R-:W-:-:S03]  /*0050*/  SHF.R.U32.HI R3, RZ, 0x7, R6 ;  /* 0x00000007ff037819 */ /* 0x000fc60000011606 */
[----:B------:R-:W0:Y:S04]  /*0060*/  SHFL.IDX PT, R2, R0, RZ, 0x1f ;  /* 0x00001fff00027589 */ /* 0x000e2800000e0000 */
[----:B------:R1:W2:Y:S01]  /*0070*/  SHFL.IDX PT, R5, R3, RZ, 0x1f ;  /* 0x00001fff03057589 */ /* 0x0002a200000e0000 */
[----:B0-----:R-:W-:-:S13]  /*0080*/  ISETP.NE.OR P0, PT, R2, RZ, !P0 ;  /* 0x000000ff0200720c */ /* 0x001fda0004705670 */
[----:B-12---:R-:W-:Y:S05]  /*0090*/  @P0 BRA `(.L_x_1) ;  /* 0x0000000000200947 */ /* 0x006fea0003800000 */
[----:B------:R-:W-:Y:S02]  /*00a0*/  ULDC.64 UR4, c[0x0][0x198] ;  /* 0x0000660000047ab9 */ /* 0x000fe40000000a00 */
[----:B------:R-:W-:Y:S02]  /*00b0*/  UIADD3 UR6, UP0, UR4, 0xf0, URZ ;  /* 0x000000f004067890 */ /* 0x000fe4000ff1e03f */
[----:B------:R-:W-:Y:S02]  /*00c0*/  UIADD3 UR4, UP1, UR4, 0x1f0, URZ ;  /* 0x000001f004047890 */ /* 0x000fe4000ff3e03f */
[----:B------:R-:W-:Y:S02]  /*00d0*/  UIADD3.X UR7, URZ, UR5, URZ, UP0, !UPT ;  /* 0x000000053f077290 */ /* 0x000fe400087fe43f */
[----:B------:R-:W-:-:S07]  /*00e0*/  UIADD3.X UR5, URZ, UR5, URZ, UP1, !UPT ;  /* 0x000000053f057290 */ /* 0x000fce0008ffe43f */
[----:B------:R0:W-:Y:S02]  /*00f0*/  UTMACCTL.PF [UR6] ;  /* 0x00000000060079b9 */ /* 0x0001e40008040000 */
[----:B------:R0:W-:Y:S02]  /*0100*/  UTMACCTL.PF [UR4] ;  /* 0x00000000040079b9 */ /* 0x0001e40008040000 */
[----:B0-----:R-:W-:Y:S01]  /*0110*/  NOP ;  /* 0x0000000000007918 */ /* 0x001fe20000000000 */
.L_x_1:
[----:B------:R-:W-:Y:S05]  /*0120*/  BSYNC B0 ;  /* 0x0000000000007941 */ /* 0x000fea0003800000 */
.L_x_0:
[----:B------:R-:W0:Y:S01]  /*0130*/  SHFL.IDX PT, R0, R0, RZ, 0x1f ;  /* 0x00001fff00007589 */ /* 0x000e2200000e0000 */
[----:B------:R-:W-:-:S04]  /*0140*/  SHF.R.S32.HI R3, RZ, 0x1f, R2 ;  /* 0x0000001fff037819 */ /* 0x000fc80000011402 */
[----:B------:R-:W-:Y:S02]  /*0150*/  LEA.HI R3, R3, R2, RZ, 0x2 ;  /* 0x0000000203037211 */ /* 0x000fe400078f10ff */
[----:B0-----:R-:W-:-:S13]  /*0160*/  ISETP.NE.AND P0, PT, R0, RZ, PT ;  /* 0x000000ff0000720c */ /* 0x001fda0003f05270 */
[----:B------:R-:W-:Y:S05]  /*0170*/  @P0 BRA `(.L_x_2) ;  /* 0x0000000000700947 */ /* 0x000fea0003800000 */
[----:B------:R-:W0:Y:S01]  /*0180*/  S2UR UR8, SR_CgaCtaId ;  /* 0x00000000000879c3 */ /* 0x000e220000008800 */
[----:B------:R-:W-:Y:S01]  /*0190*/  UMOV UR4, 0x400 ;  /* 0x0000040000047882 */ /* 0x000fe20000000000 */
[----:B------:R-:W-:Y:S01]  /*01a0*/  UMOV UR5, 0x1 ;  /* 0x0000000100057882 */ /* 0x000fe20000000000 */
[----:B------:R-:W-:Y:S01]  /*01b0*/  UMOV UR6, 0x80 ;  /* 0x0000008000067882 */ /* 0x000fe20000000000 */
[----:B------:R-:W-:Y:S01]  /*01c0*/  ELECT P0, URZ, PT ;  /* 0x00000000003f782f */ /* 0x000fe20003800000 */
[----:B------:R-:W-:-:S04]  /*01d0*/  UIADD3 UR6, -UR6, 0x100000, URZ ;  /* 0x0010000006067890 */ /* 0x000fc8000fffe13f */
[----:B------:R-:W-:Y:S02]  /*01e0*/  USHF.L.U32 UR7, UR6, 0xb, URZ ;  /* 0x0000000b06077899 */ /* 0x000fe4000800063f */
[----:B------:R-:W-:Y:S02]  /*01f0*/  USHF.L.U32 UR6, UR6, 0x1, URZ ;  /* 0x0000000106067899 */ /* 0x000fe4000800063f */
[----:B0-----:R-:W-:Y:S02]  /*0200*/  ULEA UR8, UR8, UR4, 0x18 ;  /* 0x0000000408087291 */ /* 0x001fe4000f8ec03f */
[----:B------:R-:W-:-:S04]  /*0210*/  UIADD3 UR4, -UR5, 0x100000, URZ ;  /* 0x0010000005047890 */ /* 0x000fc8000fffe13f */
[----:B------:R-:W-:Y:S02]  /*0220*/  USHF.L.U32 UR5, UR4, 0xb, URZ ;  /* 0x0000000b04057899 */ /* 0x000fe4000800063f */
[----:B------:R-:W-:Y:S01]  /*0230*/  USHF.L.U32 UR4, UR4, 0x1, URZ ;  /* 0x0000000104047899 */ /* 0x000fe2000800063f */
[----:B------:R-:W0:Y:S11]  /*0240*/  FENCE.VIEW.ASYNC.S ;  /* 0x00000000000073c6 */ /* 0x000e360000000000 */
[----:B0-----:R0:W1:Y:S01]  /*0250*/  SYNCS.EXCH.64 URZ, [UR8+0x38000], UR4 ;  /* 0x03800004083f75b2 */ /* 0x0010620008000100 */
[----:B------:R0:W2:Y:S01]  /*0260*/  SYNCS.EXCH.64 URZ, [UR8+0x38038], UR6 ;  /* 0x03803806083f75b2 */ /* 0x0000a20008000100 */
[----:B------:R0:W3:Y:S01]  /*0270*/  SYNCS.EXCH.64 URZ, [UR8+0x38008], UR4 ;  /* 0x03800804083f75b2 */ /* 0x0000e20008000100 */
[----:B------:R0:W4:Y:S01]  /*0280*/  SYNCS.EXCH.64 URZ, [UR8+0x38040], UR6 ;  /* 0x03804006083f75b2 */ /* 0x0001220008000100 */
[----:B------:R0:W0:Y:S01]  /*0290*/  SYNCS.EXCH.64 URZ, [UR8+0x38010], UR4 ;  /* 0x03801004083f75b2 */ /* 0x0000220008000100 */
        /* <DEDUP_REMOVED lines=9> */
[----:B------:R-:W-:Y:S01]  /*0330*/  NOP ;  /* 0x0000000000007918 */ /* 0x000fe20000000000 */
.L_x_2:
[----:B0-----:R-:W-:Y:S01]  /*0340*/  ULDC.64 UR4, c[0x0][0x598] ;  /* 0x0001660000047ab9 */ /* 0x001fe20000000a00 */
[----:B------:R-:W-:Y:S01]  /*0350*/  LOP3.LUT R3, R3, 0xfffffffc, RZ, 0xc0, !PT ;  /* 0xfffffffc03037812 */ /* 0x000fe200078ec0ff */
[----:B------:R-:W-:Y:S01]  /*0360*/  NOP ;  /* 0x0000000000007918 */ /* 0x000fe20000000000 */
[----:B------:R-:W-:Y:S01]  /*0370*/  ISETP.NE.U32.AND P0, PT, RZ, UR4, PT ;  /* 0x00000004ff007c0c */ /* 0x000fe2000bf05070 */
[----:B------:R-:W-:Y:S01]  /*0380*/  NOP ;  /* 0x0000000000007918 */ /* 0x000fe20000000000 */
[----:B-1234-:R-:W-:Y:S01]  /*0390*/  BAR.SYNC.DEFER_BLOCKING 0x0 ;  /* 0x0000000000007b1d */ /* 0x01efe20000010000 */
[----:B------:R-:W-:Y:S01]  /*03a0*/  IMAD.IADD R4, R2, 0x1, -R3 ;  /* 0x0000000102047824 */ /* 0x000fe200078e0a03 */
[----:B------:R-:W-:Y:S02]  /*03b0*/  ISETP.NE.AND.EX P0, PT, RZ, UR5, PT, P0 ;  /* 0x00000005ff007c0c */ /* 0x000fe4000bf05300 */
[C---:B------:R-:W-:Y:S02]  /*03c0*/  ISETP.NE.AND P2, PT, R5.reuse, 0x1, PT ;  /* 0x000000010500780c */ /* 0x040fe40003f45270 */
[----:B------:R-:W-:Y:S01]  /*03d0*/  LOP3.LUT P1, RZ, R5, R4, RZ, 0xfc, !PT ;  /* 0x0000000405ff7212 */ /* 0x000fe2000782fcff */
[----:B------:R-:W-:-:S03]  /*03e0*/  ULDC.64 UR12, c[0x0][0x208] ;  /* 0x00008200000c7ab9 */ /* 0x000fc60000000a00 */
[----:B------:R-:W-:-:S04]  /*03f0*/  SEL R0, RZ, 0x1, P1 ;  /* 0x00000001ff007807 */ /* 0x000fc80000800000 */
[----:B------:R-:W-:Y:S01]  /*0400*/  SEL R0, R0, 0x2, P2 ;  /* 0x0000000200007807 */ /* 0x000fe20001000000 */
[----:B------:R-:W-:Y:S06]  /*0410*/  @!P0 BRA `(.L_x_3) ;  /* 0x00000000001c8947 */ /* 0x000fec0003800000 */
[----:B------:R-:W0:Y:S02]  /*0420*/  LDC.64 R2, c[0x0][0x598] ;  /* 0x00016600ff027b82 */ /* 0x000e240000000a00 */
[----:B0-----:R-:W2:Y:S02]  /*0430*/  LDG.E.64 R2, desc[UR12][R2.64] ;  /* 0x0000000c02027981 */ /* 0x001ea4000c1e1b00 */
[----:B--2---:R-:W-:-:S04]  /*0440*/  ISETP.NE.U32.AND P0, PT, R2, RZ, PT ;  /* 0x000000ff0200720c */ /* 0x004fc80003f05070 */
[----:B------:R-:W-:-:S13]  /*0450*/  ISETP.NE.AND.EX P0, PT, R3, RZ, PT, P0 ;  /* 0x000000ff0300720c */ /* 0x000fda0003f05300 */
[----:B------:R-:W-:Y:S05]  /*0460*/  @!P0 BRA `(.L_x_3) ;  /* 0x0000000000088947 */ /* 0x000fea0003800000 */
[----:B------:R2:W5:Y:S01]  /*0470*/  LD.E R8, desc[UR12][R2.64] ;  /* 0x0000000c02087980 */ /* 0x000562000c101900 */
[----:B------:R-:W-:Y:S05]  /*0480*/  BRA `(.L_x_4) ;  /* 0x0000000000207947 */ /* 0x000fea0003800000 */
.L_x_3:
[----:B------:R-:W-:Y:S02]  /*0490*/  ULDC.64 UR4, c[0x0][0x588] ;  /* 0x0001620000047ab9 */ /* 0x000fe40000000a00 */
[----:B------:R-:W-:-:S04]  /*04a0*/  ISETP.NE.U32.AND P0, PT, RZ, UR4, PT ;  /* 0x00000004ff007c0c */ /* 0x000fc8000bf05070 */
[----:B------:R-:W-:-:S13]  /*04b0*/  ISETP.NE.AND.EX P0, PT, RZ, UR5, PT, P0 ;  /* 0x00000005ff007c0c */ /* 0x000fda000bf05300 */
[----:B------:R-:W-:Y:S05]  /*04c0*/  @!P0 BRA `(.L_x_5) ;  /* 0x00000000000c8947 */ /* 0x000fea0003800000 */
[----:B------:R-:W0:Y:S02]  /*04d0*/  LDC.64 R8, c[0x0][0x588] ;  /* 0x00016200ff087b82 */ /* 0x000e240000000a00 */
[----:B0-----:R1:W5:Y:S01]  /*04e0*/  LDG.E R8, desc[UR12][R8.64] ;  /* 0x0000000c08087981 */ /* 0x001362000c1e1900 */
[----:B------:R-:W-:Y:S05]  /*04f0*/  BRA `(.L_x_4) ;  /* 0x0000000000047947 */ /* 0x000fea0003800000 */
.L_x_5:
[----:B------:R-:W0:Y:S02]  /*0500*/  LDC R8, c[0x0][0x580] ;  /* 0x00016000ff087b82 */ /* 0x000e240000000800 */
.L_x_4:
[----:B------:R-:W-:Y:S02]  /*0510*/  ULDC.64 UR4, c[0x0][0x5a0] ;  /* 0x0001680000047ab9 */ /* 0x000fe40000000a00 */
[----:B------:R-:W-:-:S04]  /*0520*/  ISETP.NE.U32.AND P0, PT, RZ, UR4, PT ;  /* 0x00000004ff007c0c */ /* 0x000fc8000bf05070 */
[----:B------:R-:W-:-:S13]  /*0530*/  ISETP.NE.AND.EX P0, PT, RZ, UR5, PT, P0 ;  /* 0x00000005ff007c0c */ /* 0x000fda000bf05300 */
[----:B------:R-:W-:Y:S05]  /*0540*/  @!P0 BRA `(.L_x_6) ;  /* 0x00000000001c8947 */ /* 0x000fea0003800000 */
[----:B--2---:R-:W2:Y:S02]  /*0550*/  LDC.64 R2, c[0x0][0x5a0] ;  /* 0x00016800ff027b82 */ /* 0x004ea40000000a00 */
[----:B--2---:R-:W2:Y:S02]  /*0560*/  LDG.E.64 R2, desc[UR12][R2.64] ;  /* 0x0000000c02027981 */ /* 0x004ea4000c1e1b00 */
[----:B--2---:R-:W-:-:S04]  /*0570*/  ISETP.NE.U32.AND P0, PT, R2, RZ, PT ;  /* 0x000000ff0200720c */ /* 0x004fc80003f05070 */
[----:B------:R-:W-:-:S13]  /*0580*/  ISETP.NE.AND.EX P0, PT, R3, RZ, PT, P0 ;  /* 0x000000ff0300720c */ /* 0x000fda0003f05300 */
[----:B------:R-:W-:Y:S05]  /*0590*/  @!P0 BRA `(.L_x_6) ;  /* 0x0000000000088947 */ /* 0x000fea0003800000 */
[----:B-1----:R4:W5:Y:S01]  /*05a0*/  LD.E R9, desc[UR12][R2.64] ;  /* 0x0000000c02097980 */ /* 0x002962000c101900 */
[----:B------:R-:W-:Y:S05]  /*05b0*/  BRA `(.L_x_7) ;  /* 0x0000000000207947 */ /* 0x000fea0003800000 */
.L_x_6:
[----:B------:R-:W-:Y:S02]  /*05c0*/  ULDC.64 UR4, c[0x0][0x590] ;  /* 0x0001640000047ab9 */ /* 0x000fe40000000a00 */
[----:B------:R-:W-:-:S04]  /*05d0*/  ISETP.NE.U32.AND P0, PT, RZ, UR4, PT ;  /* 0x00000004ff007c0c */ /* 0x000fc8000bf05070 */
[----:B------:R-:W-:-:S13]  /*05e0*/  ISETP.NE.AND.EX P0, PT, RZ, UR5, PT, P0 ;  /* 0x00000005ff007c0c */ /* 0x000fda000bf05300 */
[----:B------:R-:W-:Y:S05]  /*05f0*/  @!P0 BRA `(.L_x_8) ;  /* 0x00000000000c8947 */ /* 0x000fea0003800000 */
[----:B--2---:R-:W1:Y:S02]  /*0600*/  LDC.64 R2, c[0x0][0x590] ;  /* 0x00016400ff027b82 */ /* 0x004e640000000a00 */
[----:B-1----:R3:W5:Y:S01]  /*0610*/  LDG.E R9, desc[UR12][R2.64] ;  /* 0x0000000c02097981 */ /* 0x002762000c1e1900 */
[----:B------:R-:W-:Y:S05]  /*0620*/  BRA `(.L_x_7) ;  /* 0x0000000000047947 */ /* 0x000fea0003800000 */
.L_x_8:
[----:B-1----:R-:W1:Y:S02]  /*0630*/  LDC R9, c[0x0][0x584] ;  /* 0x00016100ff097b82 */ /* 0x002e640000000800 */
.L_x_7:
[----:B--234-:R-:W2:Y:S01]  /*0640*/  LDC R2, c[0x0][0x3c4] ;  /* 0x0000f100ff027b82 */ /* 0x01cea20000000800 */
[----:B------:R-:W-:-:S07]  /*0650*/  ISETP.NE.AND P0, PT, R5, RZ, PT ;  /* 0x000000ff0500720c */ /* 0x000fce0003f05270 */
[----:B------:R-:W3:Y:S01]  /*0660*/  LDC.64 R10, c[0x0][0x3c8] ;  /* 0x0000f200ff0a7b82 */ /* 0x000ee20000000a00 */
[----:B--2---:R-:W-:-:S05]  /*0670*/  VIADD R2, R2, 0x3f ;  /* 0x0000003f02027836 */ /* 0x004fca0000000000 */
[----:B------:R-:W-:-:S04]  /*0680*/  SHF.R.S32.HI R3, RZ, 0x1f, R2 ;  /* 0x0000001fff037819 */ /* 0x000fc80000011402 */
[----:B------:R-:W-:-:S04]  /*0690*/  LEA.HI R3, R3, R2, RZ, 0x6 ;  /* 0x0000000203037211 */ /* 0x000fc800078f30ff */
[----:B------:R-:W-:-:S05]  /*06a0*/  SHF.R.S32.HI R3, RZ, 0x6, R3 ;  /* 0x00000006ff037819 */ /* 0x000fca0000011403 */
[----:B---3--:R-:W-:-:S04]  /*06b0*/  IMAD R2, R3, R10, RZ ;  /* 0x0000000a03027224 */ /* 0x008fc800078e02ff */
[----:B------:R-:W-:Y:S01]  /*06c0*/  IMAD R2, R2, R11, RZ ;  /* 0x0000000b02027224 */ /* 0x000fe200078e02ff */
[----:B------:R-:W-:Y:S06]  /*06d0*/  @!P0 BRA `(.L_x_9) ;  /* 0x0000008800648947 */ /* 0x000fec0003800000 */
[----:B------:R-:W-:-:S13]  /*06e0*/  ISETP.NE.AND P0, PT, R5, 0x1, PT ;  /* 0x000000010500780c */ /* 0x000fda0003f05270 */
[----:B------:R-:W-:Y:S05]  /*06f0*/  @P0 EXIT ;  /* 0x000000000000094d */ /* 0x000fea0003800000 */
[----:B------:R-:W-:Y:S01]  /*0700*/  ISETP.GE.AND P0, PT, R2, 0x1, PT ;  /* 0x000000010200780c */ /* 0x000fe20003f06270 */
[----:B------:R-:W-:Y:S01]  /*0710*/  UMOV UR4, URZ ;  /* 0x0000003f00047c82 */ /* 0x000fe20008000000 */
[----:B------:R-:W-:Y:S02]  /*0720*/  CS2R R86, SRZ ;  /* 0x0000000000567805 */ /* 0x000fe4000001ff00 */
[----:B------:R-:W-:Y:S02]  /*0730*/  CS2R R88, SRZ ;  /* 0x0000000000587805 */ /* 0x000fe4000001ff00 */
[----:B------:R-:W-:Y:S02]  /*0740*/  CS2R R90, SRZ ;  /* 0x00000000005a7805 */ /* 0x000fe4000001ff00 */
[----:B------:R-:W-:Y:S02]  /*0750*/  CS2R R92, SRZ ;  /* 0x00000000005c7805 */ /* 0x000fe4000001ff00 */
[----:B------:R-:W-:-:S02]  /*0760*/  CS2R R94, SRZ ;  /* 0x00000000005e7805 */ /* 0x000fc4000001ff00 */
[----:B------:R-:W-:Y:S02]  /*0770*/  CS2R R96, SRZ ;  /* 0x0000000000607805 */ /* 0x000fe4000001ff00 */
        /* <DEDUP_REMOVED lines=57> */
[----:B------:R-:W-:Y:S01]  /*0b10*/  CS2R R84, SRZ ;  /* 0x0000000000547805 */ /* 0x000fe2000001ff00 */
[----:B------:R-:W-:Y:S06]  /*0b20*/  @!P0 BRA `(.L_x_10) ;  /* 0x0000000000d88947 */ /* 0x000fec0003800000 */
[----:B------:R-:W-:-:S04]  /*0b30*/  LOP3.LUT R3, R0, 0x1, RZ, 0xfc, !PT ;  /* 0x0000000100037812 */ /* 0x000fc800078efcff */
[----:B------:R-:W-:-:S13]  /*0b40*/  ISETP.NE.AND P1, PT, R3, 0x3, PT ;  /* 0x000000030300780c */ /* 0x000fda0003f25270 */
[----:B------:R-:W-:Y:S05]  /*0b50*/  @!P1 BRA `(.L_x_11) ;  /* 0x0000000000049947 */ /* 0x000fea0003800000 */
[----:B------:R-:W-:Y:S01]  /*0b60*/  BPT.TRAP 0x1 ;  /* 0x000000040000795c */ /* 0x000fe20000300000 */
.L_x_11:
[----:B------:R-:W2:Y:S01]  /*0b70*/  S2UR UR5, SR_CgaCtaId ;  /* 0x00000000000579c3 */ /* 0x000ea20000008800 */
[----:B------:R-:W-:Y:S01]  /*0b80*/  SHF.L.U32 R3, RZ, 0x1f, RZ ;  /* 0x0000001fff037819 */ /* 0x000fe200000006ff */
[----:B------:R-:W-:Y:S02]  /*0b90*/  UMOV UR4, 0x400 ;  /* 0x0000040000047882 */ /* 0x000fe40000000000 */
[----:B--2---:R-:W-:-:S12]  /*0ba0*/  ULEA UR4, UR5, UR4, 0x18 ;  /* 0x0000000405047291 */ /* 0x004fd8000f8ec03f */
.L_x_12:
[----:B--2---:R-:W-:-:S04]  /*0bb0*/  IMAD.U32 R4, RZ, RZ, UR4 ;  /* 0x00000004ff047e24 */ /* 0x004fc8000f8e00ff */
[----:B------:R2:W3:Y:S03]  /*0bc0*/  SYNCS.PHASECHK.TRANS64.TRYWAIT P1, [R4+URZ+0x38000], R3 ;  /* 0x03800003040075a7 */ /* 0x0004e6000802017f */
[----:B---3--:R-:W-:Y:S05]  /*0bd0*/  @!P1 NANOSLEEP.SYNCS 0x989680 ;  /* 0x009896800000995d */ /* 0x008fea0003900000 */
[----:B------:R-:W3:Y:S02]  /*0be0*/  @!P1 SYNCS.PHASECHK.TRANS64 P1, [R4+URZ+0x38000], R3 ;  /* 0x03800003040095a7 */ /* 0x000ee4000802007f */
[----:B---3--:R-:W-:Y:S05]  /*0bf0*/  @!P1 BRA `(.L_x_12) ;  /* 0xfffffffc00ec9947 */ /* 0x008fea000383ffff */
[----:B------:R-:W-:Y:S01]  /*0c00*/  UIADD3 UR5, UR4, 0x1c000, URZ ;  /* 0x0001c00004057890 */ /* 0x000fe2000fffe03f */
[----:B------:R-:W-:Y:S01]  /*0c10*/  WARPGROUP.ARRIVE ;  /* 0x00000000000079c5 */ /* 0x000fe20000000000 */
[----:B------:R-:W-:Y:S02]  /*0c20*/  USHF.R.U32.HI UR4, URZ, 0x4, UR4 ;  /* 0x000000043f047899 */ /* 0x000fe40008011604 */
[----:B------:R-:W-:Y:S02]  /*0c30*/  USHF.R.U32.HI UR5, URZ, 0x4, UR5 ;  /* 0x000000043f057899 */ /* 0x000fe40008011605 */
[----:B------:R-:W-:Y:S02]  /*0c40*/  ULOP3.LUT UR4, UR4, 0x3fff, URZ, 0xc0, !UPT ;  /* 0x00003fff04047892 */ /* 0x000fe4000f8ec03f */
[----:B------:R-:W-:Y:S02]  /*0c50*/  ULOP3.LUT UR5, UR5, 0x3fff, URZ, 0xc0, !UPT ;  /* 0x00003fff05057892 */ /* 0x000fe4000f8ec03f */
[----:B------:R-:W-:-:S02]  /*0c60*/  ULOP3.LUT UR8, UR4, 0x10000, URZ, 0xfc, !UPT ;  /* 0x0001000004087892 */ /* 0x000fc4000f8efc3f */
[----:B------:R-:W-:Y:S01]  /*0c70*/  ULOP3.LUT UR9, UR5, 0x10000, URZ, 0xfc, !UPT ;  /* 0x0001000005097892 */ /* 0x000fe2000f8efc3f */
[----:B------:R-:W-:Y:S02]  /*0c80*/  UMOV UR7, 0x40000040 ;  /* 0x4000004000077882 */ /* 0x000fe40000000000 */
[----:B------:R-:W-:Y:S02]  /*0c90*/  UMOV UR5, 0x40000040 ;  /* 0x4000004000057882 */ /* 0x000fe40000000000 */
[----:B------:R-:W-:Y:S02]  /*0ca0*/  UMOV UR4, UR8 ;  /* 0x0000000800047c82 */ /* 0x000fe40008000000 */
[----:B------:R-:W-:Y:S02]  /*0cb0*/  UMOV UR6, UR9 ;  /* 0x0000000900067c82 */ /* 0x000fe40008000000 */
[----:B------:R-:W-:Y:S01]  /*0cc0*/  HGMMA.64x128x16.F32 R88, gdesc[UR4], RZ, !UPT ;  /* 0x01e00000045879f0 */ /* 0x000fe2000c7008ff */
[----:B------:R-:W-:Y:S01]  /*0cd0*/  UIADD3 UR4, UR8, 0x200, URZ ;  /* 0x0000020008047890 */ /* 0x000fe2000fffe03f */
[----:B------:R-:W-:-:S10]  /*0ce0*/  UMOV UR5, 0x40000040 ;  /* 0x4000004000057882 */ /* 0x000fd40000000000 */
[----:B------:R-:W-:Y:S01]  /*0cf0*/  HGMMA.64x128x16.F32 R24, gdesc[UR4], RZ, !UPT ;  /* 0x01e00000041879f0 */ /* 0x000fe2000c7008ff */
[----:B------:R-:W-:Y:S02]  /*0d00*/  UIADD3 UR4, UR8, 0x2, URZ ;  /* 0x0000000208047890 */ /* 0x000fe4000fffe03f */
[----:B------:R-:W-:Y:S01]  /*0d10*/  UIADD3 UR6, UR9, 0x2, URZ ;  /* 0x0000000209067890 */ /* 0x000fe2000fffe03f */
[----:B------:R-:W-:Y:S01]  /*0d20*/  UMOV UR5, 0x40000040 ;  /* 0x4000004000057882 */ /* 0x000fe20000000000 */
[----:B------:R-:W-:-:S07]  /*0d30*/  UMOV UR7, 0x40000040 ;  /* 0x4000004000077882 */ /* 0x000fce0000000000 */
[----:B------:R-:W-:Y:S01]  /*0d40*/  HGMMA.64x128x16.F32 R88, gdesc[UR4], R88 ;  /* 0x01e00000045879f0 */ /* 0x000fe20008700858 */
[----:B------:R-:W-:Y:S01]  /*0d50*/  UIADD3 UR4, UR8, 0x202, URZ ;  /* 0x0000020208047890 */ /* 0x000fe2000fffe03f */
[----:B------:R-:W-:-:S10]  /*0d60*/  UMOV UR5, 0x40000040 ;  /* 0x4000004000057882 */ /* 0x000fd40000000000 */
[----:B------:R-:W-:Y:S01]  /*0d70*/  HGMMA.64x128x16.F32 R24, gdesc[UR4], R24 ;  /* 0x01e00000041879f0 */ /* 0x000fe20008700818 */
        /* <DEDUP_REMOVED lines=15> */
[----:B------:R-:W-:Y:S01]  /*0e70*/  HGMMA.64x128x16.F32 R24, gdesc[UR4], R24, gsb0 ;  /* 0x01e00000041879f0 */ /* 0x000fe20008000818 */
[----:B------:R-:W-:-:S05]  /*0e80*/  UMOV UR4, 0x1 ;  /* 0x0000000100047882 */ /* 0x000fca0000000000 */
.L_x_10:
[----:B--2---:R-:W-:-:S05]  /*0e90*/  VIMNMX R3, R2, 0x1, PT ;  /* 0x0000000102037848 */ /* 0x004fca0003fe0100 */
[----:B------:R-:W-:-:S05]  /*0ea0*/  IMAD.IADD R5, R2, 0x1, -R3 ;  /* 0x0000000102057824 */ /* 0x000fca00078e0a03 */
[----:B------:R-:W-:-:S13]  /*0eb0*/  ISETP.GE.AND P1, PT, R5, 0x1, PT ;  /* 0x000000010500780c */ /* 0x000fda0003f26270 */
[----:B------:R-:W-:Y:S05]  /*0ec0*/  @!P1 BRA `(.L_x_13) ;  /* 0x0000000400489947 */ /* 0x000fea0003800000 */
[----:B------:R-:W2:Y:S01]  /*0ed0*/  S2UR UR5, SR_CgaCtaId ;  /* 0x00000000000579c3 */ /* 0x000ea20000008800 */
[----:B------:R-:W-:Y:S01]  /*0ee0*/  UMOV UR6, 0x400 ;  /* 0x0000040000067882 */ /* 0x000fe20000000000 */
[----:B------:R-:W-:Y:S01]  /*0ef0*/  LOP3.LUT R7, R0, 0x1, RZ, 0xfc, !PT ;  /* 0x0000000100077812 */ /* 0x000fe200078efcff */
[----:B------:R-:W-:Y:S01]  /*0f00*/  IMAD.MOV.U32 R6, RZ, RZ, RZ ;  /* 0x000000ffff067224 */ /* 0x000fe200078e00ff */
[----:B------:R-:W-:Y:S01]  /*0f10*/  UISETP.NE.U32.AND UP0, UPT, UR4, URZ, UPT ;  /* 0x0000003f0400728c */ /* 0x000fe2000bf05070 */
[----:B------:R-:W-:Y:S01]  /*0f20*/  IMAD.MOV.U32 R2, RZ, RZ, R5 ;  /* 0x000000ffff027224 */ /* 0x000fe200078e0005 */
[----:B--2---:R-:W-:-:S04]  /*0f30*/  ULEA UR6, UR5, UR6, 0x18 ;  /* 0x0000000605067291 */ /* 0x004fc8000f8ec03f */
[----:B------:R-:W-:Y:S02]  /*0f40*/  UIADD3 UR7, UR6, 0x1c000, URZ ;  /* 0x0001c00006077890 */ /* 0x000fe4000fffe03f */
[----:B------:R-:W-:Y:S02]  /*0f50*/  USHF.R.U32.HI UR5, URZ, 0x4, UR6 ;  /* 0x000000043f057899 */ /* 0x000fe40008011606 */
[----:B------:R-:W-:Y:S02]  /*0f60*/  USHF.R.U32.HI UR7, URZ, 0x4, UR7 ;  /* 0x000000043f077899 */ /* 0x000fe40008011607 */
[----:B------:R-:W-:Y:S02]  /*0f70*/  ULOP3.LUT UR5, UR5, 0x3fff, URZ, 0xc0, !UPT ;  /* 0x00003fff05057892 */ /* 0x000fe4000f8ec03f */
[----:B------:R-:W-:Y:S02]  /*0f80*/  ULOP3.LUT UR8, UR7, 0x3fff, URZ, 0xc0, !UPT ;  /* 0x00003fff07087892 */ /* 0x000fe4000f8ec03f */
[----:B------:R-:W-:-:S02]  /*0f90*/  ULOP3.LUT UR7, UR5, 0x10000, URZ, 0xfc, !UPT ;  /* 0x0001000005077892 */ /* 0x000fc4000f8efc3f */
[----:B------:R-:W-:Y:S01]  /*0fa0*/  ULOP3.LUT UR16, UR8, 0x10000, URZ, 0xfc, !UPT ;  /* 0x0001000008107892 */ /* 0x000fe2000f8efc3f */
[----:B------:R-:W-:-:S11]  /*0fb0*/  UMOV UR5, URZ ;  /* 0x0000003f00057c82 */ /* 0x000fd60008000000 */
.L_x_18:
[----:B------:R-:W-:-:S13]  /*0fc0*/  ISETP.NE.AND P2, PT, R7, 0x3, PT ;  /* 0x000000030700780c */ /* 0x000fda0003f45270 */
[----:B--2---:R-:W-:Y:S05]  /*0fd0*/  @!P2 BRA `(.L_x_14) ;  /* 0x000000000004a947 */ /* 0x004fea0003800000 */
[----:B------:R-:W-:Y:S01]  /*0fe0*/  BPT.TRAP 0x1 ;  /* 0x000000040000795c */ /* 0x000fe20000300000 */
.L_x_14:
[----:B------:R-:W-:Y:S01]  /*0ff0*/  SHF.L.U32 R3, R6, 0x1f, RZ ;  /* 0x0000001f06037819 */ /* 0x000fe200000006ff */
[----:B------:R-:W-:-:S12]  /*1000*/  ULEA UR8, UR4, UR6, 0x3 ;  /* 0x0000000604087291 */ /* 0x000fd8000f8e183f */
.L_x_15:
[----:B--2---:R-:W-:-:S04]  /*1010*/  IMAD.U32 R4, RZ, RZ, UR8 ;  /* 0x00000008ff047e24 */ /* 0x004fc8000f8e00ff */
[----:B------:R2:W3:Y:S03]  /*1020*/  SYNCS.PHASECHK.TRANS64.TRYWAIT P1, [R4+URZ+0x38000], R3 ;  /* 0x03800003040075a7 */ /* 0x0004e6000802017f */
[----:B---3--:R-:W-:Y:S05]  /*1030*/  @!P1 NANOSLEEP.SYNCS 0x989680 ;  /* 0x009896800000995d */ /* 0x008fea0003900000 */
[----:B------:R-:W3:Y:S02]  /*1040*/  @!P1 SYNCS.PHASECHK.TRANS64 P1, [R4+URZ+0x38000], R3 ;  /* 0x03800003040095a7 */ /* 0x000ee4000802007f */
[----:B---3--:R-:W-:Y:S05]  /*1050*/  @!P1 BRA `(.L_x_15) ;  /* 0xfffffffc00ec9947 */ /* 0x008fea000383ffff */
[----:B------:R-:W-:Y:S01]  /*1060*/  ULEA UR14, UR4, UR7, 0xa ;  /* 0x00000007040e7291 */ /* 0x000fe2000f8e503f */
[----:B------:R-:W-:Y:S01]  /*1070*/  WARPGROUP.ARRIVE ;  /* 0x00000000000079c5 */ /* 0x000fe20000000000 */
[----:B------:R-:W-:Y:S01]  /*1080*/  ULEA UR15, UR4, UR16, 0xa ;  /* 0x00000010040f7291 */ /* 0x000fe2000f8e503f */
[----:B------:R-:W-:Y:S01]  /*1090*/  UMOV UR9, 0x40000040 ;  /* 0x4000004000097882 */ /* 0x000fe20000000000 */
[----:B------:R-:W-:-:S03]  /*10a0*/  UMOV UR11, 0x40000040 ;  /* 0x40000040000b7882 */ /* 0x000fc60000000000 */
[----:B------:R-:W-:Y:S02]  /*10b0*/  UMOV UR8, UR14 ;  /* 0x0000000e00087c82 */ /* 0x000fe40008000000 */
[----:B------:R-:W-:Y:S02]  /*10c0*/  UMOV UR10, UR15 ;  /* 0x0000000f000a7c82 */ /* 0x000fe40008000000 */
[----:B------:R-:W-:Y:S01]  /*10d0*/  HGMMA.64x128x16.F32 R88, gdesc[UR8], R88, UP0 ;  /* 0x01e00000085879f0 */ /* 0x000fe2000bf00858 */
[----:B------:R-:W-:Y:S01]  /*10e0*/  UIADD3 UR8, UR14, 0x200, URZ ;  /* 0x000002000e087890 */ /* 0x000fe2000fffe03f */
[----:B------:R-:W-:-:S10]  /*10f0*/  UMOV UR9, 0x40000040 ;  /* 0x4000004000097882 */ /* 0x000fd40000000000 */
[----:B------:R-:W-:Y:S01]  /*1100*/  HGMMA.64x128x16.F32 R24, gdesc[UR8], R24, UP0 ;  /* 0x01e00000081879f0 */ /* 0x000fe2000bf00818 */
        /* <DEDUP_REMOVED lines=23> */
[----:B------:R-:W-:Y:S03]  /*1280*/  HGMMA.64x128x16.F32 R24, gdesc[UR8], R24, gsb0 ;  /* 0x01e00000081879f0 */ /* 0x000fe60008000818 */
[----:B------:R-:W-:Y:S02]  /*1290*/  WARPGROUP.DEPBAR.LE gsb0, 0x1 ;  /* 0x00008000000079c5 */ /* 0x000fe40000010100 */
[----:B------:R-:W-:Y:S05]  /*12a0*/  @!P2 BRA `(.L_x_16) ;  /* 0x000000000004a947 */ /* 0x000fea0003800000 */
[----:B------:R-:W-:Y:S01]  /*12b0*/  BPT.TRAP 0x1 ;  /* 0x000000040000795c */ /* 0x000fe20000300000 */
.L_x_16:
[----:B------:R-:W-:Y:S01]  /*12c0*/  ULEA UR8, UR5, UR6, 0x3 ;  /* 0x0000000605087291 */ /* 0x000fe2000f8e183f */
[----:B------:R-:W-:-:S03]  /*12d0*/  ISETP.GT.U32.AND P1, PT, R0, 0x1, PT ;  /* 0x000000010000780c */ /* 0x000fc60003f24070 */
[----:B------:R-:W-:-:S04]  /*12e0*/  UIADD3 UR8, UR8, 0x38038, URZ ;  /* 0x0003803808087890 */ /* 0x000fc8000fffe03f */
[----:B------:R-:W-:-:S09]  /*12f0*/  UPRMT UR8, URZ, 0x654, UR8 ;  /* 0x000006543f087896 */ /* 0x000fd20008000008 */
[----:B------:R-:W-:Y:S01]  /*1300*/  SYNCS.ARRIVE.TRANS64.RED.A1T0 RZ, [UR8], RZ ;  /* 0x000000ffffff79a7 */ /* 0x000fe20008100408 */
[----:B------:R-:W-:Y:S05]  /*1310*/  @P1 BRA `(.L_x_17) ;  /* 0x0000000000041947 */ /* 0x000fea0003800000 */
[----:B------:R-:W-:Y:S01]  /*1320*/  BPT.TRAP 0x1 ;  /* 0x000000040000795c */ /* 0x000fe20000300000 */
.L_x_17:
[----:B------:R-:W-:Y:S01]  /*1330*/  UIADD3 UR4, UR4, 0x1, URZ ;  /* 0x0000000104047890 */ /* 0x000fe2000fffe03f */
[C---:B------:R-:W-:Y:S01]  /*1340*/  ISETP.GT.AND P1, PT, R2.reuse, 0x1, PT ;  /* 0x000000010200780c */ /* 0x040fe20003f24270 */
[----:B------:R-:W-:Y:S01]  /*1350*/  UIADD3 UR5, UR5, 0x1, URZ ;  /* 0x0000000105057890 */ /* 0x000fe2000fffe03f */
[----:B------:R-:W-:Y:S01]  /*1360*/  VIADD R2, R2, 0xffffffff ;  /* 0xffffffff02027836 */ /* 0x000fe20000000000 */
[----:B------:R-:W-:Y:S02]  /*1370*/  UISETP.NE.AND UP0, UPT, UR4, 0x7, UPT ;  /* 0x000000070400788c */ /* 0x000fe4000bf05270 */
[----:B------:R-:W-:Y:S02]  /*1380*/  UISETP.NE.AND UP1, UPT, UR5, 0x7, UPT ;  /* 0x000000070500788c */ /* 0x000fe4000bf25270 */
[----:B------:R-:W-:Y:S02]  /*1390*/  USEL UR8, URZ, 0x1, UP0 ;  /* 0x000000013f087887 */ /* 0x000fe40008000000 */
[----:B------:R-:W-:-:S02]  /*13a0*/  USEL UR4, UR4, URZ, UP0 ;  /* 0x0000003f04047287 */ /* 0x000fc40008000000 */
[----:B------:R-:W-:Y:S02]  /*13b0*/  USEL UR5, UR5, URZ, UP1 ;  /* 0x0000003f05057287 */ /* 0x000fe40008800000 */
[----:B------:R-:W-:Y:S01]  /*13c0*/  UPLOP3.LUT UP0, UPT, UPT, UPT, UPT, 0x80, 0x0 ;  /* 0x000000000000789c */ /* 0x000fe20003f0f070 */
[----:B------:R-:W-:Y:S01]  /*13d0*/  LOP3.LUT R6, R6, UR8, RZ, 0x3c, !PT ;  /* 0x0000000806067c12 */ /* 0x000fe2000f8e3cff */
[----:B------:R-:W-:Y:S09]  /*13e0*/  @P1 BRA `(.L_x_18) ;  /* 0xfffffff800f41947 */ /* 0x000ff2000383ffff */
.L_x_13:
[----:B------:R-:W-:Y:S02]  /*13f0*/  WARPGROUP.DEPBAR.LE gsb0, 0x0 ;  /* 0x00008000000079c5 */ /* 0x000fe40000010000 */
[----:B------:R-:W-:Y:S05]  /*1400*/  @!P0 BRA `(.L_x_19) ;  /* 0x00000000004c8947 */ /* 0x000fea0003800000 */
[----:B------:R-:W-:-:S04]  /*1410*/  LOP3.LUT R2, R0, 0x1, RZ, 0xfc, !PT ;  /* 0x0000000100027812 */ /* 0x000fc800078efcff */
[----:B------:R-:W-:-:S13]  /*1420*/  ISETP.NE.AND P0, PT, R2, 0x3, PT ;  /* 0x000000030200780c */ /* 0x000fda0003f05270 */
[----:B------:R-:W-:Y:S05]  /*1430*/  @!P0 BRA `(.L_x_20) ;  /* 0x0000000000048947 */ /* 0x000fea0003800000 */
[----:B------:R-:W-:Y:S01]  /*1440*/  BPT.TRAP 0x1 ;  /* 0x000000040000795c */ /* 0x000fe20000300000 */
.L_x_20:
[----:B--2---:R-:W2:Y:S01]  /*1450*/  S2R R4, SR_CgaCtaId ;  /* 0x0000000000047919 */ /* 0x004ea20000008800 */
[----:B------:R-:W-:Y:S01]  /*1460*/  IMAD.WIDE.U32 R2, R5, 0x24924925, RZ ;  /* 0x2492492505027825 */ /* 0x000fe200078e00ff */
[----:B------:R-:W-:-:S03]  /*1470*/  ISETP.GT.U32.AND P0, PT, R0, 0x1, PT ;  /* 0x000000010000780c */ /* 0x000fc60003f04070 */
[----:B------:R-:W-:-:S05]  /*1480*/  IMAD.IADD R2, R5, 0x1, -R3 ;  /* 0x0000000105027824 */ /* 0x000fca00078e0a03 */
[----:B------:R-:W-:Y:S02]  /*1490*/  LEA.HI R2, R2, R3, RZ, 0x1f ;  /* 0x0000000302027211 */ /* 0x000fe400078ff8ff */
[----:B------:R-:W-:Y:S02]  /*14a0*/  MOV R3, 0x400 ;  /* 0x0000040000037802 */ /* 0x000fe40000000f00 */
[----:B------:R-:W-:-:S05]  /*14b0*/  SHF.R.U32.HI R2, RZ, 0x2, R2 ;  /* 0x00000002ff027819 */ /* 0x000fca0000011602 */
[----:B------:R-:W-:Y:S01]  /*14c0*/  IMAD R2, R2, -0x7, R5 ;  /* 0xfffffff902027824 */ /* 0x000fe200078e0205 */
[----:B--2---:R-:W-:-:S05]  /*14d0*/  LEA R3, R4, R3, 0x18 ;  /* 0x0000000304037211 */ /* 0x004fca00078ec0ff */
[----:B------:R-:W-:-:S04]  /*14e0*/  IMAD R2, R2, 0x8, R3 ;  /* 0x0000000802027824 */ /* 0x000fc800078e0203 */
[----:B------:R-:W-:-:S05]  /*14f0*/  VIADD R2, R2, 0x38038 ;  /* 0x0003803802027836 */ /* 0x000fca0000000000 */
[----:B------:R-:W-:-:S04]  /*1500*/  PRMT R2, RZ, 0x654, R2 ;  /* 0x00000654ff027816 */ /* 0x000fc80000000002 */
[----:B------:R3:W-:Y:S01]  /*1510*/  SYNCS.ARRIVE.TRANS64.RED.A1T0 RZ, [R2+URZ], RZ ;  /* 0x000000ff02ff79a7 */ /* 0x0007e2000810043f */
[----:B------:R-:W-:Y:S05]  /*1520*/  @P0 BRA `(.L_x_19) ;  /* 0x0000000000040947 */ /* 0x000fea0003800000 */
[----:B------:R-:W-:Y:S01]  /*1530*/  BPT.TRAP 0x1 ;  /* 0x000000040000795c */ /* 0x000fe20000300000 */
.L_x_19:
[----:B--2---:R-:W2:Y:S01]  /*1540*/  S2R R3, SR_TID.X ;  /* 0x0000000000037919 */ /* 0x004ea20000002100 */
[----:B------:R-:W-:Y:S01]  /*1550*/  ULDC.64 UR4, c[0x0][0x280] ;  /* 0x0000a00000047ab9 */ /* 0x000fe20000000a00 */
[----:B------:R-:W4:Y:S01]  /*1560*/  S2R R6, SR_CTAID.Y ;  /* 0x0000000000067919 */ /* 0x000f220000002600 */
[----:B------:R-:W0:Y:S01]  /*1570*/  S2R R15, SR_CTAID.X ;  /* 0x00000000000f7919 */ /* 0x000e220000002500 */
[----:B--2---:R-:W-:-:S04]  /*1580*/  SHF.R.S32.HI R0, RZ, 0x1f, R3 ;  /* 0x0000001fff007819 */ /* 0x004fc80000011403 */
[----:B------:R-:W-:Y:S01]  /*1590*/  LEA.HI R0, R0, R3, RZ, 0x7 ;  /* 0x0000000300007211 */ /* 0x000fe200078f38ff */
[----:B----4-:R-:W-:-:S03]  /*15a0*/  IMAD.SHL.U32 R6, R6, 0x80, RZ ;  /* 0x0000008006067824 */ /* 0x010fc600078e00ff */
[----:B------:R-:W-:Y:S01]  /*15b0*/  LOP3.LUT R0, R0, 0xffffff80, RZ, 0xc0, !PT ;  /* 0xffffff8000007812 */ /* 0x000fe200078ec0ff */
[----:B0-----:R-:W-:Y:S01]  /*15c0*/  IMAD.SHL.U32 R4, R15, 0x80, RZ ;  /* 0x000000800f047824 */ /* 0x001fe200078e00ff */
[----:B------:R-:W-:-:S03]  /*15d0*/  ISETP.GE.AND P0, PT, R6, UR5, PT ;  /* 0x0000000506007c0c */ /* 0x000fc6000bf06270 */
[----:B------:R-:W-:Y:S01]  /*15e0*/  IMAD.IADD R0, R3, 0x1, -R0 ;  /* 0x0000000103007824 */ /* 0x000fe200078e0a00 */
[----:B------:R-:W-:-:S04]  /*15f0*/  ISETP.GE.OR P0, PT, R4, UR4, P0 ;  /* 0x0000000404007c0c */ /* 0x000fc80008706670 */
[----:B------:R-:W-:-:S04]  /*1600*/  SHF.R.S32.HI R3, RZ, 0x1f, R0 ;  /* 0x0000001fff037819 */ /* 0x000fc80000011400 */
[----:B---3--:R-:W-:-:S04]  /*1610*/  LEA.HI R2, R3, R0, RZ, 0x2 ;  /* 0x0000000003027211 */ /* 0x008fc800078f10ff */
[--C-:B------:R-:W-:Y:S02]  /*1620*/  SHF.R.S32.HI R10, RZ, 0x2, R2.reuse ;  /* 0x00000002ff0a7819 */ /* 0x100fe40000011402 */
[----:B------:R-:W-:-:S04]  /*1630*/  SHF.R.S32.HI R5, RZ, 0x1f, R2 ;  /* 0x0000001fff057819 */ /* 0x000fc80000011402 */
[----:B------:R-:W-:-:S04]  /*1640*/  LEA.HI R5, R5, R10, RZ, 0x3 ;  /* 0x0000000a05057211 */ /* 0x000fc800078f18ff */
[----:B------:R-:W-:Y:S01]  /*1650*/  LOP3.LUT R11, R5, 0xfffffff8, RZ, 0xc0, !PT ;  /* 0xfffffff8050b7812 */ /* 0x000fe200078ec0ff */
[----:B------:R-:W-:Y:S06]  /*1660*/  @P0 EXIT ;  /* 0x000000000000094d */ /* 0x000fec0003800000 */
[----:B------:R-:W0:Y:S01]  /*1670*/  LDC.64 R16, c[0x0][0x5d0] ;  /* 0x00017400ff107b82 */ /* 0x000e220000000a00 */
[----:B------:R-:W-:Y:S01]  /*1680*/  IMAD.IADD R10, R10, 0x1, -R11 ;  /* 0x000000010a0a7824 */ /* 0x000fe200078e0a0b */
[----:B------:R-:W-:Y:S02]  /*1690*/  LOP3.LUT R5, R2, 0x7ffffffc, RZ, 0xc0, !PT ;  /* 0x7ffffffc02057812 */ /* 0x000fe400078ec0ff */
[----:B------:R-:W-:Y:S02]  /*16a0*/  LEA.HI R3, R3, R0, RZ, 0x5 ;  /* 0x0000000003037211 */ /* 0x000fe400078f28ff */
[----:B------:R-:W-:Y:S01]  /*16b0*/  SHF.R.S32.HI R11, RZ, 0x1f, R10 ;  /* 0x0000001fff0b7819 */ /* 0x000fe2000001140a */
[----:B------:R-:W-:Y:S01]  /*16c0*/  IMAD.IADD R5, R0, 0x1, -R5 ;  /* 0x0000000100057824 */ /* 0x000fe200078e0a05 */
[----:B------:R-:W-:Y:S02]  /*16d0*/  SHF.R.S32.HI R13, RZ, 0x5, R3 ;  /* 0x00000005ff0d7819 */ /* 0x000fe40000011403 */
[----:B-1---5:R-:W-:Y:S01]  /*16e0*/  FSETP.NEU.AND P1, PT, R9, RZ, PT ;  /* 0x000000ff0900720b */ /* 0x022fe20003f2d000 */
[----:B------:R-:W-:-:S02]  /*16f0*/  IMAD.SHL.U32 R7, R5, 0x2, RZ ;  /* 0x0000000205077824 */ /* 0x000fc400078e00ff */
[----:B------:R-:W-:-:S03]  /*1700*/  IMAD.WIDE R2, R15, 0x80, R10 ;  /* 0x000000800f027825 */ /* 0x000fc600078e020a */
[----:B------:R-:W-:Y:S01]  /*1710*/  SHF.R.S32.HI R11, RZ, 0x1f, R7 ;  /* 0x0000001fff0b7819 */ /* 0x000fe20000011407 */
[C---:B------:R-:W-:Y:S01]  /*1720*/  IMAD R5, R13.reuse, -0x10, -R4 ;  /* 0xfffffff00d057824 */ /* 0x040fe200078e0a04 */
[C---:B------:R-:W-:Y:S01]  /*1730*/  IADD3 R4, P0, R6.reuse, R7, RZ ;  /* 0x0000000706047210 */ /* 0x040fe20007f1e0ff */
[----:B------:R-:W-:Y:S01]  /*1740*/  IMAD.WIDE R2, R13, 0x10, R2 ;  /* 0x000000100d027825 */ /* 0x000fe200078e0202 */
[----:B------:R-:W-:Y:S02]  /*1750*/  IADD3 R0, -R7, UR5, -R6 ;  /* 0x0000000507007c10 */ /* 0x000fe4000fffe906 */
[----:B------:R-:W-:Y:S02]  /*1760*/  IADD3 R10, R5, UR4, -R10 ;  /* 0x00000004050a7c10 */ /* 0x000fe4000fffe80a */
[----:B------:R-:W-:Y:S01]  /*1770*/  LEA.HI.X.SX32 R5, R6, R11, 0x1, P0 ;  /* 0x0000000b06057211 */ /* 0x000fe200000f0eff */
[-C--:B0-----:R-:W-:Y:S01]  /*1780*/  IMAD R6, R3, R16.reuse, RZ ;  /* 0x0000001003067224 */ /* 0x081fe200078e02ff */
[----:B------:R-:W-:Y:S01]  /*1790*/  ISETP.GT.AND P2, PT, R10, RZ, PT ;  /* 0x000000ff0a00720c */ /* 0x000fe20003f44270 */
[C---:B------:R-:W-:Y:S01]  /*17a0*/  IMAD.SHL.U32 R21, R16.reuse, 0x8, RZ ;  /* 0x0000000810157824 */ /* 0x040fe200078e00ff */
[----:B------:R-:W-:Y:S01]  /*17b0*/  SHF.L.U64.HI R20, R16, 0x3, R17 ;  /* 0x0000000310147819 */ /* 0x000fe20000010211 */
[----:B------:R-:W-:Y:S01]  /*17c0*/  IMAD.WIDE.U32 R14, R2, R16, R4 ;  /* 0x00000010020e7225 */ /* 0x000fe200078e0004 */
[----:B------:R-:W-:-:S02]  /*17d0*/  SHF.L.U64.HI R11, R16, 0x6, R17 ;  /* 0x00000006100b7819 */ /* 0x000fc40000010211 */
[----:B------:R-:W-:Y:S01]  /*17e0*/  ISETP.GT.AND P0, PT, R0, RZ, P2 ;  /* 0x000000ff0000720c */ /* 0x000fe20001704270 */
[----:B------:R-:W-:Y:S02]  /*17f0*/  IMAD R19, R2, R17, R6 ;  /* 0x0000001102137224 */ /* 0x000fe400078e0206 */
[----:B------:R-:W-:Y:S02]  /*1800*/  IMAD.SHL.U32 R16, R16, 0x40, RZ ;  /* 0x0000004010107824 */ /* 0x000fe400078e00ff */
[----:B------:R-:W-:Y:S01]  /*1810*/  IMAD.IADD R19, R15, 0x1, R19 ;  /* 0x000000010f137824 */ /* 0x000fe200078e0213 */
[----:B------:R-:W-:Y:S07]  /*1820*/  @!P1 BRA `(.L_x_21) ;  /* 0x0000005000dc9947 */ /* 0x000fee0003800000 */
[----:B------:R-:W-:Y:S01]  /*1830*/  ULDC.64 UR6, c[0x0][0x5b0] ;  /* 0x00016c0000067ab9 */ /* 0x000fe20000000a00 */
[----:B------:R-:W-:Y:S01]  /*1840*/  ULDC.64 UR8, c[0x0][0x5a8] ;  /* 0x00016a0000087ab9 */ /* 0x000fe20000000a00 */
[----:B------:R-:W-:Y:S01]  /*1850*/  IMAD R17, R3, UR6, RZ ;  /* 0x0000000603117c24 */ /* 0x000fe2000f8e02ff */
[----:B------:R-:W-:Y:S01]  /*1860*/  ULDC.64 UR4, c[0x0][0x5c8] ;  /* 0x0001720000047ab9 */ /* 0x000fe20000000a00 */
[----:B------:R-:W-:-:S04]  /*1870*/  IMAD.WIDE.U32 R6, R2, UR6, R4 ;  /* 0x0000000602067c25 */ /* 0x000fc8000f8e0004 */
[----:B------:R-:W-:Y:S01]  /*1880*/  IMAD R17, R2, UR7, R17 ;  /* 0x0000000702117c24 */ /* 0x000fe2000f8e0211 */
[----:B------:R-:W-:-:S03]  /*1890*/  LEA R12, P1, R6, UR8, 0x1 ;  /* 0x00000008060c7c11 */ /* 0x000fc6000f8208ff */
[----:B------:R-:W-:-:S05]  /*18a0*/  IMAD.IADD R7, R7, 0x1, R17 ;  /* 0x0000000107077824 */ /* 0x000fca00078e0211 */
[----:B------:R-:W-:-:S05]  /*18b0*/  LEA.HI.X R13, R6, UR9, R7, 0x1, P1 ;  /* 0x00000009060d7c11 */ /* 0x000fca00088f0c07 */
[----:B------:R-:W2:Y:S01]  /*18c0*/  @P0 LDG.E.LTC128B.U16 R15, desc[UR12][R12.64] ;  /* 0x0000000c0c0f0981 */ /* 0x000ea2000c1e1520 */
[----:B------:R-:W-:Y:S01]  /*18d0*/  ISETP.GT.AND P1, PT, R0, 0x1, P2 ;  /* 0x000000010000780c */ /* 0x000fe20001724270 */
[----:B------:R-:W-:Y:S01]  /*18e0*/  BSSY B0, `(.L_x_22) ;  /* 0x000000b000007945 */ /* 0x000fe20003800000 */
[----:B--2---:R-:W-:-:S05]  /*18f0*/  HADD2.F32 R6, -RZ, R15.H0_H0 ;  /* 0x2000000fff067230 */ /* 0x004fca0000004100 */
[----:B------:R-:W-:Y:S01]  /*1900*/  FMUL R7, R6, R9 ;  /* 0x0000000906077220 */ /* 0x000fe20000400000 */
[----:B------:R-:W-:-:S03]  /*1910*/  LEA R6, P3, R14, UR4, 0x1 ;  /* 0x000000040e067c11 */ /* 0x000fc6000f8608ff */
[----:B------:R-:W-:Y:S01]  /*1920*/  FFMA R7, R88, R8, R7 ;  /* 0x0000000858077223 */ /* 0x000fe20000000007 */
[----:B------:R-:W-:-:S04]  /*1930*/  PRMT R88, R15, 0x7610, R88 ;  /* 0x000076100f587816 */ /* 0x000fc80000000058 */
[----:B------:R-:W-:Y:S02]  /*1940*/  F2FP.F16.F32.PACK_AB R18, RZ, R7 ;  /* 0x00000007ff12723e */ /* 0x000fe400000000ff */
[----:B------:R-:W-:-:S05]  /*1950*/  LEA.HI.X R7, R14, UR5, R19, 0x1, P3 ;  /* 0x000000050e077c11 */ /* 0x000fca00098f0c13 */
[----:B------:R0:W-:Y:S01]  /*1960*/  @P0 STG.E.U16 desc[UR12][R6.64], R18 ;  /* 0x0000001206000986 */ /* 0x0001e2000c10150c */
[----:B------:R-:W-:Y:S05]  /*1970*/  @!P1 BRA `(.L_x_23) ;  /* 0x0000000000049947 */ /* 0x000fea0003800000 */
[----:B------:R1:W5:Y:S02]  /*1980*/  LDG.E.LTC128B.U16 R88, desc[UR12][R12.64+0x2] ;  /* 0x0000020c0c587981 */ /* 0x000364000c1e1520 */
.L_x_23:
[----:B------:R-:W-:Y:S05]  /*1990*/  BSYNC B0 ;  /* 0x0000000000007941 */ /* 0x000fea0003800000 */
.L_x_22:
[----:B------:R-:W-:Y:S01]  /*19a0*/  USHF.L.U32 UR4, UR6, 0x3, URZ ;  /* 0x0000000306047899 */ /* 0x000fe2000800063f */
[----:B0----5:R-:W-:Y:S01]  /*19b0*/  HADD2.F32 R18, -RZ, R88.H0_H0 ;  /* 0x20000058ff127230 */ /* 0x021fe20000004100 */
[----:B------:R-:W-:Y:S01]  /*19c0*/  USHF.L.U64.HI UR5, UR6, 0x3, UR7 ;  /* 0x0000000306057899 */ /* 0x000fe20008010207 */
[----:B------:R-:W-:-:S03]  /*19d0*/  ISETP.GT.AND P0, PT, R10, 0x8, PT ;  /* 0x000000080a00780c */ /* 0x000fc60003f04270 */
[----:B------:R-:W-:Y:S02]  /*19e0*/  IMAD.U32 R14, RZ, RZ, UR4 ;  /* 0x00000004ff0e7e24 */ /* 0x000fe4000f8e00ff */
[----:B------:R-:W-:Y:S01]  /*19f0*/  FMUL R22, R18, R9 ;  /* 0x0000000912167220 */ /* 0x000fe20000400000 */
[----:B------:R-:W-:Y:S01]  /*1a00*/  IMAD.U32 R15, RZ, RZ, UR5 ;  /* 0x00000005ff0f7e24 */ /* 0x000fe2000f8e00ff */
[----:B------:R-:W-:Y:S02]  /*1a10*/  ISETP.GT.AND P3, PT, R0, RZ, P0 ;  /* 0x000000ff0000720c */ /* 0x000fe40000764270 */
[----:B------:R-:W-:Y:S01]  /*1a20*/  FFMA R22, R89, R8, R22 ;  /* 0x0000000859167223 */ /* 0x000fe20000000016 */
[----:B------:R-:W-:-:S04]  /*1a30*/  IMAD.WIDE.U32 R18, R2, UR6, R14 ;  /* 0x0000000602127c25 */ /* 0x000fc8000f8e000e */
[----:B------:R-:W-:Y:S02]  /*1a40*/  F2FP.F16.F32.PACK_AB R89, RZ, R22 ;  /* 0x00000016ff59723e */ /* 0x000fe400000000ff */
[----:B------:R-:W-:-:S03]  /*1a50*/  IADD3 R23, P4, R4, R18, RZ ;  /* 0x0000001204177210 */ /* 0x000fc60007f9e0ff */
[----:B------:R0:W-:Y:S01]  /*1a60*/  @P1 STG.E.U16 desc[UR12][R6.64+0x2], R89 ;  /* 0x0000025906001986 */ /* 0x0001e2000c10150c */
[----:B------:R-:W-:Y:S02]  /*1a70*/  IADD3.X R22, R5, R17, R19, P4, !PT ;  /* 0x0000001105167210 */ /* 0x000fe400027fe413 */
[----:B------:R-:W-:-:S04]  /*1a80*/  LEA R18, P4, R23, UR8, 0x1 ;  /* 0x0000000817127c11 */ /* 0x000fc8000f8808ff */
[----:B------:R-:W-:-:S05]  /*1a90*/  LEA.HI.X R19, R23, UR9, R22, 0x1, P4 ;  /* 0x0000000917137c11 */ /* 0x000fca000a0f0c16 */
[----:B------:R-:W2:Y:S01]  /*1aa0*/  @P3 LDG.E.LTC128B.U16 R88, desc[UR12][R18.64] ;  /* 0x0000000c12583981 */ /* 0x000ea2000c1e1520 */
[C---:B------:R-:W-:Y:S01]  /*1ab0*/  IMAD.SHL.U32 R17, R21.reuse, 0x2, RZ ;  /* 0x0000000215117824 */ /* 0x040fe200078e00ff */
[----:B------:R-:W-:Y:S01]  /*1ac0*/  SHF.L.U64.HI R21, R21, 0x1, R20 ;  /* 0x0000000115157819 */ /* 0x000fe20000010214 */
[----:B------:R-:W-:Y:S01]  /*1ad0*/  BSSY B0, `(.L_x_24) ;  /* 0x000000b000007945 */ /* 0x000fe20003800000 */
[----:B------:R-:W-:Y:S01]  /*1ae0*/  ISETP.GT.AND P1, PT, R0, 0x1, P0 ;  /* 0x000000010000780c */ /* 0x000fe20000724270 */
[----:B--2---:R-:W-:-:S05]  /*1af0*/  HADD2.F32 R22, -RZ, R88.H0_H0 ;  /* 0x20000058ff167230 */ /* 0x004fca0000004100 */
[----:B------:R-:W-:Y:S01]  /*1b00*/  FMUL R23, R22, R9 ;  /* 0x0000000916177220 */ /* 0x000fe20000400000 */
[----:B------:R-:W-:-:S03]  /*1b10*/  IADD3 R22, P4, R17, R6, RZ ;  /* 0x0000000611167210 */ /* 0x000fc60007f9e0ff */
[----:B------:R-:W-:-:S05]  /*1b20*/  FFMA R23, R90, R8, R23 ;  /* 0x000000085a177223 */ /* 0x000fca0000000017 */
[----:B------:R-:W-:Y:S01]  /*1b30*/  F2FP.F16.F32.PACK_AB R20, RZ, R23 ;  /* 0x00000017ff14723e */ /* 0x000fe200000000ff */
[----:B------:R-:W-:-:S05]  /*1b40*/  IMAD.X R23, R21, 0x1, R7, P4 ;  /* 0x0000000115177824 */ /* 0x000fca00020e0607 */
[----:B------:R0:W-:Y:S01]  /*1b50*/  @P3 STG.E.U16 desc[UR12][R22.64], R20 ;  /* 0x0000001416003986 */ /* 0x0001e2000c10150c */
[----:B------:R-:W-:Y:S05]  /*1b60*/  @!P1 BRA `(.L_x_25) ;  /* 0x0000000000049947 */ /* 0x000fea0003800000 */
[----:B------:R2:W5:Y:S02]  /*1b70*/  LDG.E.LTC128B.U16 R88, desc[UR12][R18.64+0x2] ;  /* 0x0000020c12587981 */ /* 0x000564000c1e1520 */
.L_x_25:
[----:B------:R-:W-:Y:S05]  /*1b80*/  BSYNC B0 ;  /* 0x0000000000007941 */ /* 0x000fea0003800000 */
.L_x_24:
[----:B0----5:R-:W-:Y:S01]  /*1b90*/  HADD2.F32 R20, -RZ, R88.H0_H0 ;  /* 0x20000058ff147230 */ /* 0x021fe20000004100 */
[----:B------:R-:W-:Y:S01]  /*1ba0*/  ISETP.GT.AND P3, PT, R0, 0x8, P2 ;  /* 0x000000080000780c */ /* 0x000fe20001764270 */
[----:B------:R-:W-:Y:S03]  /*1bb0*/  BSSY B0, `(.L_x_26) ;  /* 0x0000007000007945 */ /* 0x000fe60003800000 */
[----:B------:R-:W-:-:S04]  /*1bc0*/  FMUL R20, R20, R9 ;  /* 0x0000000914147220 */ /* 0x000fc80000400000 */
[----:B------:R-:W-:-:S05]  /*1bd0*/  FFMA R20, R91, R8, R20 ;  /* 0x000000085b147223 */ /* 0x000fca0000000014 */
[----:B------:R-:W-:-:S05]  /*1be0*/  F2FP.F16.F32.PACK_AB R20, RZ, R20 ;  /* 0x00000014ff14723e */ /* 0x000fca00000000ff */
[----:B------:R0:W-:Y:S01]  /*1bf0*/  @P1 STG.E.U16 desc[UR12][R22.64+0x2], R20 ;  /* 0x0000021416001986 */ /* 0x0001e2000c10150c */
[----:B------:R-:W-:Y:S05]  /*1c00*/  @!P3 BRA `(.L_x_27) ;  /* 0x000000000004b947 */ /* 0x000fea0003800000 */
[----:B------:R3:W5:Y:S02]  /*1c10*/  LDG.E.LTC128B.U16 R88, desc[UR12][R12.64+0x10] ;  /* 0x0000100c0c587981 */ /* 0x000764000c1e1520 */
.L_x_27:
[----:B------:R-:W-:Y:S05]  /*1c20*/  BSYNC B0 ;  /* 0x0000000000007941 */ /* 0x000fea0003800000 */
.L_x_26:
        /* <DEDUP_REMOVED lines=9> */
.L_x_29:
[----:B------:R-:W-:Y:S05]  /*1cc0*/  BSYNC B0 ;  /* 0x0000000000007941 */ /* 0x000fea0003800000 */
.L_x_28:
[----:B-----5:R-:W-:Y:S01]  /*1cd0*/  HADD2.F32 R20, -RZ, R88.H0_H0 ;  /* 0x20000058ff147230 */ /* 0x020fe20000004100 */
        /* <DEDUP_REMOVED lines=8> */
.L_x_31:
[----:B------:R-:W-:Y:S05]  /*1d60*/  BSYNC B0 ;  /* 0x0000000000007941 */ /* 0x000fea0003800000 */
.L_x_30:
        /* <DEDUP_REMOVED lines=9> */
.L_x_33:
[----:B------:R-:W-:Y:S05]  /*1e00*/  BSYNC B0 ;  /* 0x0000000000007941 */ /* 0x000fea0003800000 */
.L_x_32:
        /* <DEDUP_REMOVED lines=9> */
.L_x_35:
[----:B------:R-:W-:Y:S05]  /*1ea0*/  BSYNC B0 ;  /* 0x0000000000007941 */ /* 0x000fea0003800000 */
.L_x_34:
        /* <DEDUP_REMOVED lines=9> */
.L_x_37:
[----:B------:R-:W-:Y:S05]  /*1f40*/  BSYNC B0 ;  /* 0x0000000000007941 */ /* 0x000fea0003800000 */
.L_x_36:
        /* <DEDUP_REMOVED lines=9> */
.L_x_39:
[----:B------:R-:W-:Y:S05]  /*1fe0*/  BSYNC B0 ;  /* 0x0000000000007941 */ /* 0x000fea0003800000 */
.L_x_38:
        /* <DEDUP_REMOVED lines=9> */
.L_x_41:
[----:B------:R-:W-:Y:S05]  /*2080*/  BSYNC B0 ;  /* 0x0000000000007941 */ /* 0x000fea0003800000 */
.L_x_40:
        /* <DEDUP_REMOVED lines=9> */
.L_x_43:
[----:B------:R-:W-:Y:S05]  /*2120*/  BSYNC B0 ;  /* 0x0000000000007941 */ /* 0x000fea0003800000 */
.L_x_42:
        /* <DEDUP_REMOVED lines=9> */
.L_x_45:
[----:B------:R-:W-:Y:S05]  /*21c0*/  BSYNC B0 ;  /* 0x0000000000007941 */ /* 0x000fea0003800000 */
.L_x_44:
        /* <DEDUP_REMOVED lines=9> */
.L_x_47:
[----:B------:R-:W-:Y:S05]  /*2260*/  BSYNC B0 ;  /* 0x0000000000007941 */ /* 0x000fea0003800000 */
.L_x_46:
        /* <DEDUP_REMOVED lines=9> */
.L_x_49:
[----:B------:R-:W-:Y:S05]  /*2300*/  BSYNC B0 ;  /* 0x0000000000007941 */ /* 0x000fea0003800000 */
.L_x_48:
        /* <DEDUP_REMOVED lines=9> */
.L_x_51:
[----:B------:R-:W-:Y:S05]  /*23a0*/  BSYNC B0 ;  /* 0x0000000000007941 */ /* 0x000fea0003800000 */
.L_x_50:
        /* <DEDUP_REMOVED lines=9> */
.L_x_53:
[----:B------:R-:W-:Y:S05]  /*2440*/  BSYNC B0 ;  /* 0x0000000000007941 */ /* 0x000fea0003800000 */
.L_x_52:
        /* <DEDUP_REMOVED lines=9> */
.L_x_55:
[----:B------:R-:W-:Y:S05]  /*24e0*/  BSYNC B0 ;  /* 0x0000000000007941 */ /* 0x000fea0003800000 */
.L_x_54:
        /* <DEDUP_REMOVED lines=9> */
.L_x_57:
[----:B------:R-:W-:Y:S05]  /*2580*/  BSYNC B0 ;  /* 0x0000000000007941 */ /* 0x000fea0003800000 */
.L_x_56:
        /* <DEDUP_REMOVED lines=9> */
.L_x_59:
[----:B------:R-:W-:Y:S05]  /*2620*/  BSYNC B0 ;  /* 0x0000000000007941 */ /* 0x000fea0003800000 */
.L_x_58:
        /* <DEDUP_REMOVED lines=9> */
.L_x_61:
[----:B------:R-:W-:Y:S05]  /*26c0*/  BSYNC B0 ;  /* 0x0000000000007941 */ /* 0x000fea0003800000 */
.L_x_60:
        /* <DEDUP_REMOVED lines=9> */
.L_x_63:
[----:B------:R-:W-:Y:S05]  /*2760*/  BSYNC B0 ;  /* 0x0000000000007941 */ /* 0x000fea0003800000 */
.L_x_62:
        /* <DEDUP_REMOVED lines=9> */
.L_x_65:
[----:B------:R-:W-:Y:S05]  /*2800*/  BSYNC B0 ;  /* 0x0000000000007941 */ /* 0x000fea0003800000 */
.L_x_64:
        /* <DEDUP_REMOVED lines=9> */
.L_x_67:
[----:B------:R-:W-:Y:S05]  /*28a0*/  BSYNC B0 ;  /* 0x0000000000007941 */ /* 0x000fea0003800000 */
.L_x_66:
        /* <DEDUP_REMOVED lines=9> */
.L_x_69:
[----:B------:R-:W-:Y:S05]  /*2940*/  BSYNC B0 ;  /* 0x0000000000007941 */ /* 0x000fea0003800000 */
.L_x_68:
        /* <DEDUP_REMOVED lines=9> */
.L_x_71:
[----:B------:R-:W-:Y:S05]  /*29e0*/  BSYNC B0 ;  /* 0x0000000000007941 */ /* 0x000fea0003800000 */
.L_x_70:
        /* <DEDUP_REMOVED lines=9> */
.L_x_73:
[----:B------:R-:W-:Y:S05]  /*2a80*/  BSYNC B0 ;  /* 0x0000000000007941 */ /* 0x000fea0003800000 */
.L_x_72:
        /* <DEDUP_REMOVED lines=9> */
.L_x_75:
[----:B------:R-:W-:Y:S05]  /*2b20*/  BSYNC B0 ;  /* 0x0000000000007941 */ /* 0x000fea0003800000 */
.L_x_74:
        /* <DEDUP_REMOVED lines=9> */
.L_x_77:
[----:B------:R-:W-:Y:S05]  /*2bc0*/  BSYNC B0 ;  /* 0x0000000000007941 */ /* 0x000fea0003800000 */
.L_x_76:
        /* <DEDUP_REMOVED lines=9> */
.L_x_79:
[----:B------:R-:W-:Y:S05]  /*2c60*/  BSYNC B0 ;  /* 0x0000000000007941 */ /* 0x000fea0003800000 */
.L_x_78:
        /* <DEDUP_REMOVED lines=9> */
.L_x_81:
[----:B------:R-:W-:Y:S05]  /*2d00*/  BSYNC B0 ;  /* 0x0000000000007941 */ /* 0x000fea0003800000 */
.L_x_80:
        /* <DEDUP_REMOVED lines=9> */
.L_x_83:
[----:B------:R-:W-:Y:S05]  /*2da0*/  BSYNC B0 ;  /* 0x0000000000007941 */ /* 0x000fea0003800000 */
.L_x_82:
        /* <DEDUP_REMOVED lines=9> */
.L_x_85:
[----:B------:R-:W-:Y:S05]  /*2e40*/  BSYNC B0 ;  /* 0x0000000000007941 */ /* 0x000fea0003800000 */
.L_x_84:
        /* <DEDUP_REMOVED lines=9> */
.L_x_87:
[----:B------:R-:W-:Y:S05]  /*2ee0*/  BSYNC B0 ;  /* 0x0000000000007941 */ /* 0x000fea0003800000 */
.L_x_86:
        /* <DEDUP_REMOVED lines=9> */
.L_x_89:
[----:B------:R-:W-:Y:S05]  /*2f80*/  BSYNC B0 ;  /* 0x0000000000007941 */ /* 0x000fea0003800000 */
.L_x_88:
        /* <DEDUP_REMOVED lines=9> */
.L_x_91:
[----:B------:R-:W-:Y:S05]  /*3020*/  BSYNC B0 ;  /* 0x0000000000007941 */ /* 0x000fea0003800000 */
.L_x_90:
        /* <DEDUP_REMOVED lines=9> */
.L_x_93:
[----:B------:R-:W-:Y:S05]  /*30c0*/  BSYNC B0 ;  /* 0x0000000000007941 */ /* 0x000fea0003800000 */
.L_x_92:
        /* <DEDUP_REMOVED lines=9> */
.L_x_95:
[----:B------:R-:W-:Y:S05]  /*3160*/  BSYNC B0 ;  /* 0x0000000000007941 */ /* 0x000fea0003800000 */
.L_x_94:
        /* <DEDUP_REMOVED lines=9> */
.L_x_97:
[----:B------:R-:W-:Y:S05]  /*3200*/  BSYNC B0 ;  /* 0x0000000000007941 */ /* 0x000fea0003800000 */
.L_x_96:
        /* <DEDUP_REMOVED lines=9> */
.L_x_99:
[----:B------:R-:W-:Y:S05]  /*32a0*/  BSYNC B0 ;  /* 0x0000000000007941 */ /* 0x000fea0003800000 */
.L_x_98:
        /* <DEDUP_REMOVED lines=9> */
.L_x_101:
[----:B------:R-:W-:Y:S05]  /*3340*/  BSYNC B0 ;  /* 0x0000000000007941 */ /* 0x000fea0003800000 */
.L_x_100:
        /* <DEDUP_REMOVED lines=9> */
.L_x_103:
[----:B------:R-:W-:Y:S05]  /*33e0*/  BSYNC B0 ;  /* 0x0000000000007941 */ /* 0x000fea0003800000 */
.L_x_102:
        /* <DEDUP_REMOVED lines=9> */
.L_x_105:
[----:B------:R-:W-:Y:S05]  /*3480*/  BSYNC B0 ;  /* 0x0000000000007941 */ /* 0x000fea0003800000 */
.L_x_104:
        /* <DEDUP_REMOVED lines=9> */
.L_x_107:
[----:B------:R-:W-:Y:S05]  /*3520*/  BSYNC B0 ;  /* 0x0000000000007941 */ /* 0x000fea0003800000 */
.L_x_106:
        /* <DEDUP_REMOVED lines=9> */
.L_x_109:
[----:B------:R-:W-:Y:S05]  /*35c0*/  BSYNC B0 ;  /* 0x0000000000007941 */ /* 0x000fea0003800000 */
.L_x_108:
        /* <DEDUP_REMOVED lines=9> */
.L_x_111:
[----:B------:R-:W-:Y:S05]  /*3660*/  BSYNC B0 ;  /* 0x0000000000007941 */ /* 0x000fea0003800000 */
.L_x_110:
        /* <DEDUP_REMOVED lines=9> */
.L_x_113:
[----:B------:R-:W-:Y:S05]  /*3700*/  BSYNC B0 ;  /* 0x0000000000007941 */ /* 0x000fea0003800000 */
.L_x_112:
        /* <DEDUP_REMOVED lines=9> */
.L_x_115:
[----:B------:R-:W-:Y:S05]  /*37a0*/  BSYNC B0 ;  /* 0x0000000000007941 */ /* 0x000fea0003800000 */
.L_x_114:
        /* <DEDUP_REMOVED lines=9> */
.L_x_117:
[----:B------:R-:W-:Y:S05]  /*3840*/  BSYNC B0 ;  /* 0x0000000000007941 */ /* 0x000fea0003800000 */
.L_x_116:
        /* <DEDUP_REMOVED lines=9> */
.L_x_119:
[----:B------:R-:W-:Y:S05]  /*38e0*/  BSYNC B0 ;  /* 0x0000000000007941 */ /* 0x000fea0003800000 */
.L_x_118:
        /* <DEDUP_REMOVED lines=9> */
.L_x_121:
[----:B------:R-:W-:Y:S05]  /*3980*/  BSYNC B0 ;  /* 0x0000000000007941 */ /* 0x000fea0003800000 */
.L_x_120:
        /* <DEDUP_REMOVED lines=9> */
.L_x_123:
[----:B------:R-:W-:Y:S05]  /*3a20*/  BSYNC B0 ;  /* 0x0000000000007941 */ /* 0x000fea0003800000 */
.L_x_122:
        /* <DEDUP_REMOVED lines=9> */
.L_x_125:
[----:B------:R-:W-:Y:S05]  /*3ac0*/  BSYNC B0 ;  /* 0x0000000000007941 */ /* 0x000fea0003800000 */
.L_x_124:
        /* <DEDUP_REMOVED lines=9> */
.L_x_127:
[----:B------:R-:W-:Y:S05]  /*3b60*/  BSYNC B0 ;  /* 0x0000000000007941 */ /* 0x000fea0003800000 */
.L_x_126:
        /* <DEDUP_REMOVED lines=9> */
.L_x_129:
[----:B------:R-:W-:Y:S05]  /*3c00*/  BSYNC B0 ;  /* 0x0000000000007941 */ /* 0x000fea0003800000 */
.L_x_128:
        /* <DEDUP_REMOVED lines=9> */
.L_x_131:
[----:B------:R-:W-:Y:S05]  /*3ca0*/  BSYNC B0 ;  /* 0x0000000000007941 */ /* 0x000fea0003800000 */
.L_x_130:
        /* <DEDUP_REMOVED lines=9> */
.L_x_133:
[----:B------:R-:W-:Y:S05]  /*3d40*/  BSYNC B0 ;  /* 0x0000000000007941 */ /* 0x000fea0003800000 */
.L_x_132:
        /* <DEDUP_REMOVED lines=9> */
.L_x_135:
[----:B------:R-:W-:Y:S05]  /*3de0*/  BSYNC B0 ;  /* 0x0000000000007941 */ /* 0x000fea0003800000 */
.L_x_134:
        /* <DEDUP_REMOVED lines=9> */
.L_x_137:
[----:B------:R-:W-:Y:S05]  /*3e80*/  BSYNC B0 ;  /* 0x0000000000007941 */ /* 0x000fea0003800000 */
.L_x_136:
        /* <DEDUP_REMOVED lines=9> */
.L_x_139:
[----:B------:R-:W-:Y:S05]  /*3f20*/  BSYNC B0 ;  /* 0x0000000000007941 */ /* 0x000fea0003800000 */
.L_x_138:
        /* <DEDUP_REMOVED lines=9> */
.L_x_141:
[----:B------:R-:W-:Y:S05]  /*3fc0*/  BSYNC B0 ;  /* 0x0000000000007941 */ /* 0x000fea0003800000 */
.L_x_140:
[----:B01-345:R-:W-:Y:S01]  /*3fd0*/  HADD2.F32 R12, -RZ, R88.H0_H0 ;  /* 0x20000058ff0c7230 */ /* 0x03bfe20000004100 */
        /* <DEDUP_REMOVED lines=8> */
.L_x_143:
[----:B------:R-:W-:Y:S05]  /*4060*/  BSYNC B0 ;  /* 0x0000000000007941 */ /* 0x000fea0003800000 */
.L_x_142:
[----:B0----5:R-:W-:Y:S01]  /*4070*/  HADD2.F32 R12, -RZ, R88.H0_H0 ;  /* 0x20000058ff0c7230 */ /* 0x021fe20000004100 */
[----:B------:R-:W-:Y:S01]  /*4080*/  ISETP.GT.AND P1, PT, R0, 0x79, P0 ;  /* 0x000000790000780c */ /* 0x000fe20000724270 */
[----:B------:R-:W-:Y:S01]  /*4090*/  BSSY B0, `(.L_x_144) ;  /* 0x000000b000007945 */ /* 0x000fe20003800000 */
[----:B------:R-:W-:Y:S02]  /*40a0*/  IADD3 R91, P0, R2, 0x40, RZ ;  /* 0x00000040025b7810 */ /* 0x000fe40007f1e0ff */
[----:B------:R-:W-:Y:S01]  /*40b0*/  FMUL R13, R12, R9 ;  /* 0x000000090c0d7220 */ /* 0x000fe20000400000 */
[----:B------:R-:W-:-:S03]  /*40c0*/  @P3 IMAD.MOV.U32 R12, RZ, RZ, R22 ;  /* 0x000000ffff0c3224 */ /* 0x000fc600078e0016 */
[----:B------:R-:W-:-:S05]  /*40d0*/  FFMA R13, R150, R8, R13 ;  /* 0x00000008960d7223 */ /* 0x000fca000000000d */
[----:B------:R-:W-:-:S04]  /*40e0*/  F2FP.F16.F32.PACK_AB R13, RZ, R13 ;  /* 0x0000000dff0d723e */ /* 0x000fc800000000ff */
[----:B------:R-:W-:Y:S01]  /*40f0*/  PRMT R20, R13, 0x7610, R20 ;  /* 0x000076100d147816 */ /* 0x000fe20000000014 */
[----:B------:R-:W-:-:S05]  /*4100*/  @P3 IMAD.MOV.U32 R13, RZ, RZ, R23 ;  /* 0x000000ffff0d3224 */ /* 0x000fca00078e0017 */
[----:B------:R0:W-:Y:S01]  /*4110*/  @P3 STG.E.U16 desc[UR12][R12.64+0xf0], R20 ;  /* 0x0000f0140c003986 */ /* 0x0001e2000c10150c */
[----:B------:R-:W-:Y:S05]  /*4120*/  @!P1 BRA `(.L_x_145) ;  /* 0x0000000000049947 */ /* 0x000fea0003800000 */
[----:B------:R3:W5:Y:S02]  /*4130*/  LDG.E.LTC128B.U16 R88, desc[UR12][R18.64+0xf2] ;  /* 0x0000f20c12587981 */ /* 0x000764000c1e1520 */
.L_x_145:
[----:B------:R-:W-:Y:S05]  /*4140*/  BSYNC B0 ;  /* 0x0000000000007941 */ /* 0x000fea0003800000 */
.L_x_144:
[----:B-----5:R-:W-:Y:S02]  /*4150*/  HADD2.F32 R2, -RZ, R88.H0_H0 ;  /* 0x20000058ff027230 */ /* 0x020fe40000004100 */
[----:B------:R-:W-:Y:S01]  /*4160*/  IMAD.X R3, RZ, RZ, R3, P0 ;  /* 0x000000ffff037224 */ /* 0x000fe200000e0603 */
[----:B------:R-:W-:Y:S01]  /*4170*/  ISETP.GT.AND P0, PT, R10, 0x40, PT ;  /* 0x000000400a00780c */ /* 0x000fe20003f04270 */
[----:B0-----:R-:W-:-:S04]  /*4180*/  IMAD.WIDE.U32 R12, R91, UR6, R4 ;  /* 0x000000065b0c7c25 */ /* 0x001fc8000f8e0004 */
[----:B------:R-:W-:Y:S01]  /*4190*/  FMUL R2, R2, R9 ;  /* 0x0000000902027220 */ /* 0x000fe20000400000 */
[----:B------:R-:W-:Y:S01]  /*41a0*/  ISETP.GT.AND P3, PT, R0, RZ, P0 ;  /* 0x000000ff0000720c */ /* 0x000fe20000764270 */
[----:B-123--:R-:W-:Y:S02]  /*41b0*/  IMAD R18, R3, UR6, RZ ;  /* 0x0000000603127c24 */ /* 0x00efe4000f8e02ff */
[----:B------:R-:W-:Y:S02]  /*41c0*/  FFMA R2, R151, R8, R2 ;  /* 0x0000000897027223 */ /* 0x000fe40000000002 */
[----:B------:R-:W-:-:S03]  /*41d0*/  IMAD R93, R91, UR7, R18 ;  /* 0x000000075b5d7c24 */ /* 0x000fc6000f8e0212 */
[----:B------:R-:W-:Y:S01]  /*41e0*/  F2FP.F16.F32.PACK_AB R18, RZ, R2 ;  /* 0x00000002ff12723e */ /* 0x000fe200000000ff */
[----:B------:R-:W-:Y:S01]  /*41f0*/  IMAD.IADD R3, R13, 0x1, R93 ;  /* 0x000000010d037824 */ /* 0x000fe200078e025d */
[----:B------:R-:W-:-:S03]  /*4200*/  LEA R2, P2, R12, UR8, 0x1 ;  /* 0x000000080c027c11 */ /* 0x000fc6000f8408ff */
[----:B------:R0:W-:Y:S01]  /*4210*/  @P1 STG.E.U16 desc[UR12][R22.64+0xf2], R18 ;  /* 0x0000f21216001986 */ /* 0x0001e2000c10150c */
        /* <DEDUP_REMOVED lines=15> */
.L_x_147:
[----:B------:R-:W-:Y:S05]  /*4310*/  BSYNC B0 ;  /* 0x0000000000007941 */ /* 0x000fea0003800000 */
.L_x_146:
[----:B-----5:R-:W-:Y:S01]  /*4320*/  HADD2.F32 R16, -RZ, R88.H0_H0 ;  /* 0x20000058ff107230 */ /* 0x020fe20000004100 */
[----:B------:R-:W-:Y:S01]  /*4330*/  ISETP.GT.AND P1, PT, R10, 0x48, PT ;  /* 0x000000480a00780c */ /* 0x000fe20003f24270 */
[----:B------:R-:W-:Y:S01]  /*4340*/  IMAD.WIDE.U32 R14, R91, UR6, R14 ;  /* 0x000000065b0e7c25 */ /* 0x000fe2000f8e000e */
[----:B------:R-:W-:Y:S03]  /*4350*/  BSSY B0, `(.L_x_148) ;  /* 0x000000e000007945 */ /* 0x000fe60003800000 */
[----:B------:R-:W-:Y:S01]  /*4360*/  FMUL R16, R16, R9 ;  /* 0x0000000910107220 */ /* 0x000fe20000400000 */
[----:B------:R-:W-:Y:S01]  /*4370*/  @P2 IMAD.MOV.U32 R10, RZ, RZ, R12 ;  /* 0x000000ffff0a2224 */ /* 0x000fe200078e000c */
[----:B0-----:R-:W-:Y:S02]  /*4380*/  IADD3 R11, P3, R4, R14, RZ ;  /* 0x0000000e040b7210 */ /* 0x001fe40007f7e0ff */
[----:B------:R-:W-:-:S02]  /*4390*/  FFMA R16, R25, R8, R16 ;  /* 0x0000000819107223 */ /* 0x000fc40000000010 */
[----:B------:R-:W-:Y:S02]  /*43a0*/  IADD3.X R14, R5, R93, R15, P3, !PT ;  /* 0x0000005d050e7210 */ /* 0x000fe40001ffe40f */
[C---:B------:R-:W-:Y:S02]  /*43b0*/  LEA R4, P4, R11.reuse, UR8, 0x1 ;  /* 0x000000080b047c11 */ /* 0x040fe4000f8808ff */
[----:B------:R-:W-:Y:S02]  /*43c0*/  F2FP.F16.F32.PACK_AB R16, RZ, R16 ;  /* 0x00000010ff10723e */ /* 0x000fe400000000ff */
[----:B------:R-:W-:Y:S01]  /*43d0*/  LEA.HI.X R5, R11, UR9, R14, 0x1, P4 ;  /* 0x000000090b057c11 */ /* 0x000fe2000a0f0c0e */
[----:B------:R-:W-:Y:S01]  /*43e0*/  @P2 IMAD.MOV.U32 R11, RZ, RZ, R13 ;  /* 0x000000ffff0b2224 */ /* 0x000fe200078e000d */
[----:B------:R-:W-:-:S04]  /*43f0*/  ISETP.GT.AND P3, PT, R0, RZ, P1 ;  /* 0x000000ff0000720c */ /* 0x000fc80000f64270 */
[----:B------:R0:W-:Y:S09]  /*4400*/  @P2 STG.E.U16 desc[UR12][R10.64+0x2], R16 ;  /* 0x000002100a002986 */ /* 0x0001f2000c10150c */
[----:B------:R-:W-:Y:S05]  /*4410*/  @!P3 BRA `(.L_x_149) ;  /* 0x000000000004b947 */ /* 0x000fea0003800000 */
[----:B------:R2:W5:Y:S02]  /*4420*/  LDG.E.LTC128B.U16 R88, desc[UR12][R4.64] ;  /* 0x0000000c04587981 */ /* 0x000564000c1e1520 */
.L_x_149:
[----:B------:R-:W-:Y:S05]  /*4430*/  BSYNC B0 ;  /* 0x0000000000007941 */ /* 0x000fea0003800000 */
.L_x_148:
[----:B0----5:R-:W-:Y:S01]  /*4440*/  HADD2.F32 R10, -RZ, R88.H0_H0 ;  /* 0x20000058ff0a7230 */ /* 0x021fe20000004100 */
[----:B------:R-:W-:Y:S01]  /*4450*/  IADD3 R14, P4, R12, R17, RZ ;  /* 0x000000110c0e7210 */ /* 0x000fe20007f9e0ff */
[----:B------:R-:W-:Y:S01]  /*4460*/  BSSY B0, `(.L_x_150) ;  /* 0x0000009000007945 */ /* 0x000fe20003800000 */
[----:B------:R-:W-:Y:S02]  /*4470*/  ISETP.GT.AND P2, PT, R0, 0x1, P1 ;  /* 0x000000010000780c */ /* 0x000fe40000f44270 */
[----:B------:R-:W-:Y:S01]  /*4480*/  FMUL R11, R10, R9 ;  /* 0x000000090a0b7220 */ /* 0x000fe20000400000 */
[----:B------:R-:W-:-:S03]  /*4490*/  IMAD.X R15, R13, 0x1, R21, P4 ;  /* 0x000000010d0f7824 */ /* 0x000fc600020e0615 */
[----:B------:R-:W-:-:S05]  /*44a0*/  FFMA R11, R26, R8, R11 ;  /* 0x000000081a0b7223 */ /* 0x000fca000000000b */
[----:B------:R-:W-:-:S05]  /*44b0*/  F2FP.F16.F32.PACK_AB R11, RZ, R11 ;  /* 0x0000000bff0b723e */ /* 0x000fca00000000ff */
[----:B------:R0:W-:Y:S01]  /*44c0*/  @P3 STG.E.U16 desc[UR12][R14.64], R11 ;  /* 0x0000000b0e003986 */ /* 0x0001e2000c10150c */
[----:B------:R-:W-:Y:S05]  /*44d0*/  @!P2 BRA `(.L_x_151) ;  /* 0x000000000004a947 */ /* 0x000fea0003800000 */
[----:B------:R3:W5:Y:S02]  /*44e0*/  LDG.E.LTC128B.U16 R88, desc[UR12][R4.64+0x2] ;  /* 0x0000020c04587981 */ /* 0x000764000c1e1520 */
.L_x_151:
[----:B------:R-:W-:Y:S05]  /*44f0*/  BSYNC B0 ;  /* 0x0000000000007941 */ /* 0x000fea0003800000 */
.L_x_150:
[----:B-----5:R-:W-:Y:S01]  /*4500*/  HADD2.F32 R10, -RZ, R88.H0_H0 ;  /* 0x20000058ff0a7230 */ /* 0x020fe20000004100 */
[----:B------:R-:W-:Y:S01]  /*4510*/  ISETP.GT.AND P3, PT, R0, 0x8, P0 ;  /* 0x000000080000780c */ /* 0x000fe20000764270 */
[----:B0-----:R-:W-:Y:S01]  /*4520*/  @P2 IMAD.MOV.U32 R11, RZ, RZ, R15 ;  /* 0x000000ffff0b2224 */ /* 0x001fe200078e000f */
[----:B------:R-:W-:Y:S02]  /*4530*/  BSSY B0, `(.L_x_152) ;  /* 0x0000009000007945 */ /* 0x000fe40003800000 */
[----:B------:R-:W-:-:S04]  /*4540*/  FMUL R10, R10, R9 ;  /* 0x000000090a0a7220 */ /* 0x000fc80000400000 */
[----:B------:R-:W-:-:S05]  /*4550*/  FFMA R10, R27, R8, R10 ;  /* 0x000000081b0a7223 */ /* 0x000fca000000000a */
[----:B------:R-:W-:-:S04]  /*4560*/  F2FP.F16.F32.PACK_AB R10, RZ, R10 ;  /* 0x0000000aff0a723e */ /* 0x000fc800000000ff */
[----:B------:R-:W-:Y:S01]  /*4570*/  PRMT R16, R10, 0x7610, R16 ;  /* 0x000076100a107816 */ /* 0x000fe20000000010 */
[----:B------:R-:W-:-:S05]  /*4580*/  @P2 IMAD.MOV.U32 R10, RZ, RZ, R14 ;  /* 0x000000ffff0a2224 */ /* 0x000fca00078e000e */
[----:B------:R0:W-:Y:S01]  /*4590*/  @P2 STG.E.U16 desc[UR12][R10.64+0x2], R16 ;  /* 0x000002100a002986 */ /* 0x0001e2000c10150c */
[----:B------:R-:W-:Y:S05]  /*45a0*/  @!P3 BRA `(.L_x_153) ;  /* 0x000000000004b947 */ /* 0x000fea0003800000 */
[----:B------:R4:W5:Y:S02]  /*45b0*/  LDG.E.LTC128B.U16 R88, desc[UR12][R2.64+0x10] ;  /* 0x0000100c02587981 */ /* 0x000964000c1e1520 */
.L_x_153:
[----:B------:R-:W-:Y:S05]  /*45c0*/  BSYNC B0 ;  /* 0x0000000000007941 */ /* 0x000fea0003800000 */
.L_x_152:
[----:B0----5:R-:W-:Y:S01]  /*45d0*/  HADD2.F32 R10, -RZ, R88.H0_H0 ;  /* 0x20000058ff0a7230 */ /* 0x021fe20000004100 */
[----:B------:R-:W-:Y:S01]  /*45e0*/  ISETP.GT.AND P2, PT, R0, 0x9, P0 ;  /* 0x000000090000780c */ /* 0x000fe20000744270 */
[----:B------:R-:W-:Y:S03]  /*45f0*/  BSSY B0, `(.L_x_154) ;  /* 0x000000a000007945 */ /* 0x000fe60003800000 */
[----:B------:R-:W-:Y:S01]  /*4600*/  FMUL R11, R10, R9 ;  /* 0x000000090a0b7220 */ /* 0x000fe20000400000 */
[----:B------:R-:W-:-:S03]  /*4610*/  IMAD.MOV.U32 R10, RZ, RZ, R12 ;  /* 0x000000ffff0a7224 */ /* 0x000fc600078e000c */
[----:B------:R-:W-:-:S05]  /*4620*/  FFMA R11, R28, R8, R11 ;  /* 0x000000081c0b7223 */ /* 0x000fca000000000b */
[----:B------:R-:W-:-:S04]  /*4630*/  F2FP.F16.F32.PACK_AB R11, RZ, R11 ;  /* 0x0000000bff0b723e */ /* 0x000fc800000000ff */
[----:B------:R-:W-:Y:S01]  /*4640*/  PRMT R16, R11, 0x7610, R16 ;  /* 0x000076100b107816 */ /* 0x000fe20000000010 */
[----:B------:R-:W-:-:S05]  /*4650*/  IMAD.MOV.U32 R11, RZ, RZ, R13 ;  /* 0x000000ffff0b7224 */ /* 0x000fca00078e000d */
[----:B------:R0:W-:Y:S01]  /*4660*/  @P3 STG.E.U16 desc[UR12][R10.64+0x10], R16 ;  /* 0x000010100a003986 */ /* 0x0001e2000c10150c */
[----:B------:R-:W-:Y:S05]  /*4670*/  @!P2 BRA `(.L_x_155) ;  /* 0x000000000004a947 */ /* 0x000fea0003800000 */
[----:B------:R0:W5:Y:S02]  /*4680*/  LDG.E.LTC128B.U16 R88, desc[UR12][R2.64+0x12] ;  /* 0x0000120c02587981 */ /* 0x000164000c1e1520 */
.L_x_155:
[----:B------:R-:W-:Y:S05]  /*4690*/  BSYNC B0 ;  /* 0x0000000000007941 */ /* 0x000fea0003800000 */
.L_x_154:
        /* <DEDUP_REMOVED lines=9> */
.L_x_157:
[----:B------:R-:W-:Y:S05]  /*4730*/  BSYNC B0 ;  /* 0x0000000000007941 */ /* 0x000fea0003800000 */
.L_x_156:
        /* <DEDUP_REMOVED lines=9> */
.L_x_159:
[----:B------:R-:W-:Y:S05]  /*47d0*/  BSYNC B0 ;  /* 0x0000000000007941 */ /* 0x000fea0003800000 */
.L_x_158:
[----:B-----5:R-:W-:Y:S01]  /*47e0*/  HADD2.F32 R12, -RZ, R88.H0_H0 ;  /* 0x20000058ff0c7230 */ /* 0x020fe20000004100 */
[----:B------:R-:W-:Y:S01]  /*47f0*/  IADD3 R6, P4, P5, R17, R6, R19 ;  /* 0x0000000611067210 */ /* 0x000fe20007d9e013 */
[----:B------:R-:W-:Y:S01]  /*4800*/  BSSY B0, `(.L_x_160) ;  /* 0x0000009000007945 */ /* 0x000fe20003800000 */
[----:B------:R-:W-:Y:S02]  /*4810*/  ISETP.GT.AND P3, PT, R0, 0x10, P0 ;  /* 0x000000100000780c */ /* 0x000fe40000764270 */
[----:B------:R-:W-:Y:S01]  /*4820*/  FMUL R12, R12, R9 ;  /* 0x000000090c0c7220 */ /* 0x000fe20000400000 */
[----:B------:R-:W-:-:S03]  /*4830*/  IADD3.X R7, R21, R7, R89, P4, P5 ;  /* 0x0000000715077210 */ /* 0x000fc600027ea459 */
[----:B------:R-:W-:-:S05]  /*4840*/  FFMA R12, R31, R8, R12 ;  /* 0x000000081f0c7223 */ /* 0x000fca000000000c */
[----:B------:R-:W-:-:S05]  /*4850*/  F2FP.F16.F32.PACK_AB R12, RZ, R12 ;  /* 0x0000000cff0c723e */ /* 0x000fca00000000ff */
[----:B------:R0:W-:Y:S01]  /*4860*/  @P2 STG.E.U16 desc[UR12][R6.64+0x12], R12 ;  /* 0x0000120c06002986 */ /* 0x0001e2000c10150c */
[----:B------:R-:W-:Y:S05]  /*4870*/  @!P3 BRA `(.L_x_161) ;  /* 0x000000000004b947 */ /* 0x000fea0003800000 */
[----:B------:R0:W5:Y:S02]  /*4880*/  LDG.E.LTC128B.U16 R88, desc[UR12][R2.64+0x20] ;  /* 0x0000200c02587981 */ /* 0x000164000c1e1520 */
.L_x_161:
[----:B------:R-:W-:Y:S05]  /*4890*/  BSYNC B0 ;  /* 0x0000000000007941 */ /* 0x000fea0003800000 */
.L_x_160:
        /* <DEDUP_REMOVED lines=9> */
.L_x_163:
[----:B------:R-:W-:Y:S05]  /*4930*/  BSYNC B0 ;  /* 0x0000000000007941 */ /* 0x000fea0003800000 */
.L_x_162:
        /* <DEDUP_REMOVED lines=9> */
.L_x_165:
[----:B------:R-:W-:Y:S05]  /*49d0*/  BSYNC B0 ;  /* 0x0000000000007941 */ /* 0x000fea0003800000 */
.L_x_164:
        /* <DEDUP_REMOVED lines=9> */
.L_x_167:
[----:B------:R-:W-:Y:S05]  /*4a70*/  BSYNC B0 ;  /* 0x0000000000007941 */ /* 0x000fea0003800000 */
.L_x_166:
        /* <DEDUP_REMOVED lines=9> */
.L_x_169:
[----:B------:R-:W-:Y:S05]  /*4b10*/  BSYNC B0 ;  /* 0x0000000000007941 */ /* 0x000fea0003800000 */
.L_x_168:
        /* <DEDUP_REMOVED lines=9> */
.L_x_171:
[----:B------:R-:W-:Y:S05]  /*4bb0*/  BSYNC B0 ;  /* 0x0000000000007941 */ /* 0x000fea0003800000 */
.L_x_170:
        /* <DEDUP_REMOVED lines=9> */
.L_x_173:
[----:B------:R-:W-:Y:S05]  /*4c50*/  BSYNC B0 ;  /* 0x0000000000007941 */ /* 0x000fea0003800000 */
.L_x_172:
        /* <DEDUP_REMOVED lines=9> */
.L_x_175:
[----:B------:R-:W-:Y:S05]  /*4cf0*/  BSYNC B0 ;  /* 0x0000000000007941 */ /* 0x000fea0003800000 */
.L_x_174:
        /* <DEDUP_REMOVED lines=9> */
.L_x_177:
[----:B------:R-:W-:Y:S05]  /*4d90*/  BSYNC B0 ;  /* 0x0000000000007941 */ /* 0x000fea0003800000 */
.L_x_176:
        /* <DEDUP_REMOVED lines=9> */
.L_x_179:
[----:B------:R-:W-:Y:S05]  /*4e30*/  BSYNC B0 ;  /* 0x0000000000007941 */ /* 0x000fea0003800000 */
.L_x_178:
        /* <DEDUP_REMOVED lines=9> */
.L_x_181:
[----:B------:R-:W-:Y:S05]  /*4ed0*/  BSYNC B0 ;  /* 0x0000000000007941 */ /* 0x000fea0003800000 */
.L_x_180:
        /* <DEDUP_REMOVED lines=9> */
.L_x_183:
[----:B------:R-:W-:Y:S05]  /*4f70*/  BSYNC B0 ;  /* 0x0000000000007941 */ /* 0x000fea0003800000 */
.L_x_182:
        /* <DEDUP_REMOVED lines=9> */
.L_x_185:
[----:B------:R-:W-:Y:S05]  /*5010*/  BSYNC B0 ;  /* 0x0000000000007941 */ /* 0x000fea0003800000 */
.L_x_184:
        /* <DEDUP_REMOVED lines=9> */
.L_x_187:
[----:B------:R-:W-:Y:S05]  /*50b0*/  BSYNC B0 ;  /* 0x0000000000007941 */ /* 0x000fea0003800000 */
.L_x_186:
        /* <DEDUP_REMOVED lines=9> */
.L_x_189:
[----:B------:R-:W-:Y:S05]  /*5150*/  BSYNC B0 ;  /* 0x0000000000007941 */ /* 0x000fea0003800000 */
.L_x_188:
        /* <DEDUP_REMOVED lines=9> */
.L_x_191:
[----:B------:R-:W-:Y:S05]  /*51f0*/  BSYNC B0 ;  /* 0x0000000000007941 */ /* 0x000fea0003800000 */
.L_x_190:
        /* <DEDUP_REMOVED lines=9> */
.L_x_193:
[----:B------:R-:W-:Y:S05]  /*5290*/  BSYNC B0 ;  /* 0x0000000000007941 */ /* 0x000fea0003800000 */
.L_x_192:
        /* <DEDUP_REMOVED lines=9> */
.L_x_195:
[----:B------:R-:W-:Y:S05]  /*5330*/  BSYNC B0 ;  /* 0x0000000000007941 */ /* 0x000fea0003800000 */
.L_x_194:
        /* <DEDUP_REMOVED lines=9> */
.L_x_197:
[----:B------:R-:W-:Y:S05]  /*53d0*/  BSYNC B0 ;  /* 0x0000000000007941 */ /* 0x000fea0003800000 */
.L_x_196:
        /* <DEDUP_REMOVED lines=9> */
.L_x_199:
[----:B------:R-:W-:Y:S05]  /*5470*/  BSYNC B0 ;  /* 0x0000000000007941 */ /* 0x000fea0003800000 */
.L_x_198:
        /* <DEDUP_REMOVED lines=9> */
.L_x_201:
[----:B------:R-:W-:Y:S05]  /*5510*/  BSYNC B0 ;  /* 0x0000000000007941 */ /* 0x000fea0003800000 */
.L_x_200:
        /* <DEDUP_REMOVED lines=9> */
.L_x_203:
[----:B------:R-:W-:Y:S05]  /*55b0*/  BSYNC B0 ;  /* 0x0000000000007941 */ /* 0x000fea0003800000 */
.L_x_202:
        /* <DEDUP_REMOVED lines=9> */
.L_x_205:
[----:B------:R-:W-:Y:S05]  /*5650*/  BSYNC B0 ;  /* 0x0000000000007941 */ /* 0x000fea0003800000 */
.L_x_204:
        /* <DEDUP_REMOVED lines=9> */
.L_x_207:
[----:B------:R-:W-:Y:S05]  /*56f0*/  BSYNC B0 ;  /* 0x0000000000007941 */ /* 0x000fea0003800000 */
.L_x_206:
        /* <DEDUP_REMOVED lines=9> */
.L_x_209:
[----:B------:R-:W-:Y:S05]  /*5790*/  BSYNC B0 ;  /* 0x0000000000007941 */ /* 0x000fea0003800000 */
.L_x_208:
        /* <DEDUP_REMOVED lines=9> */
.L_x_211:
[----:B------:R-:W-:Y:S05]  /*5830*/  BSYNC B0 ;  /* 0x0000000000007941 */ /* 0x000fea0003800000 */
.L_x_210:
        /* <DEDUP_REMOVED lines=9> */
.L_x_213:
[----:B------:R-:W-:Y:S05]  /*58d0*/  BSYNC B0 ;  /* 0x0000000000007941 */ /* 0x000fea0003800000 */
.L_x_212:
        /* <DEDUP_REMOVED lines=9> */
.L_x_215:
[----:B------:R-:W-:Y:S05]  /*5970*/  BSYNC B0 ;  /* 0x0000000000007941 */ /* 0x000fea0003800000 */
.L_x_214:
        /* <DEDUP_REMOVED lines=9> */
.L_x_217:
[----:B------:R-:W-:Y:S05]  /*5a10*/  BSYNC B0 ;  /* 0x0000000000007941 */ /* 0x000fea0003800000 */
.L_x_216:
        /* <DEDUP_REMOVED lines=9> */
.L_x_219:
[----:B------:R-:W-:Y:S05]  /*5ab0*/  BSYNC B0 ;  /* 0x0000000000007941 */ /* 0x000fea0003800000 */
.L_x_218:
        /* <DEDUP_REMOVED lines=9> */
.L_x_221:
[----:B------:R-:W-:Y:S05]  /*5b50*/  BSYNC B0 ;  /* 0x0000000000007941 */ /* 0x000fea0003800000 */
.L_x_220:
        /* <DEDUP_REMOVED lines=9> */
.L_x_223:
[----:B------:R-:W-:Y:S05]  /*5bf0*/  BSYNC B0 ;  /* 0x0000000000007941 */ /* 0x000fea0003800000 */
.L_x_222:
        /* <DEDUP_REMOVED lines=9> */
.L_x_225:
[----:B------:R-:W-:Y:S05]  /*5c90*/  BSYNC B0 ;  /* 0x0000000000007941 */ /* 0x000fea0003800000 */
.L_x_224:
        /* <DEDUP_REMOVED lines=9> */
.L_x_227:
[----:B------:R-:W-:Y:S05]  /*5d30*/  BSYNC B0 ;  /* 0x0000000000007941 */ /* 0x000fea0003800000 */
.L_x_226:
        /* <DEDUP_REMOVED lines=9> */
.L_x_229:
[----:B------:R-:W-:Y:S05]  /*5dd0*/  BSYNC B0 ;  /* 0x0000000000007941 */ /* 0x000fea0003800000 */
.L_x_228:
        /* <DEDUP_REMOVED lines=9> */
.L_x_231:
[----:B------:R-:W-:Y:S05]  /*5e70*/  BSYNC B0 ;  /* 0x0000000000007941 */ /* 0x000fea0003800000 */
.L_x_230:
        /* <DEDUP_REMOVED lines=9> */
.L_x_233:
[----:B------:R-:W-:Y:S05]  /*5f10*/  BSYNC B0 ;  /* 0x0000000000007941 */ /* 0x000fea0003800000 */
.L_x_232:
        /* <DEDUP_REMOVED lines=9> */
.L_x_235:
[----:B------:R-:W-:Y:S05]  /*5fb0*/  BSYNC B0 ;  /* 0x0000000000007941 */ /* 0x000fea0003800000 */
.L_x_234:
        /* <DEDUP_REMOVED lines=9> */
.L_x_237:
[----:B------:R-:W-:Y:S05]  /*6050*/  BSYNC B0 ;  /* 0x0000000000007941 */ /* 0x000fea0003800000 */
.L_x_236:
        /* <DEDUP_REMOVED lines=9> */
.L_x_239:
[----:B------:R-:W-:Y:S05]  /*60f0*/  BSYNC B0 ;  /* 0x0000000000007941 */ /* 0x000fea0003800000 */
.L_x_238:
        /* <DEDUP_REMOVED lines=9> */
.L_x_241:
[----:B------:R-:W-:Y:S05]  /*6190*/  BSYNC B0 ;  /* 0x0000000000007941 */ /* 0x000fea0003800000 */
.L_x_240:
        /* <DEDUP_REMOVED lines=9> */
.L_x_243:
[----:B------:R-:W-:Y:S05]  /*6230*/  BSYNC B0 ;  /* 0x0000000000007941 */ /* 0x000fea0003800000 */
.L_x_242:
        /* <DEDUP_REMOVED lines=9> */
.L_x_245:
[----:B------:R-:W-:Y:S05]  /*62d0*/  BSYNC B0 ;  /* 0x0000000000007941 */ /* 0x000fea0003800000 */
.L_x_244:
        /* <DEDUP_REMOVED lines=9> */
.L_x_247:
[----:B------:R-:W-:Y:S05]  /*6370*/  BSYNC B0 ;  /* 0x0000000000007941 */ /* 0x000fea0003800000 */
.L_x_246:
        /* <DEDUP_REMOVED lines=9> */
.L_x_249:
[----:B------:R-:W-:Y:S05]  /*6410*/  BSYNC B0 ;  /* 0x0000000000007941 */ /* 0x000fea0003800000 */
.L_x_248:
        /* <DEDUP_REMOVED lines=9> */
.L_x_251:
[----:B------:R-:W-:Y:S05]  /*64b0*/  BSYNC B0 ;  /* 0x0000000000007941 */ /* 0x000fea0003800000 */
.L_x_250:
        /* <DEDUP_REMOVED lines=9> */
.L_x_253:
[----:B------:R-:W-:Y:S05]  /*6550*/  BSYNC B0 ;  /* 0x0000000000007941 */ /* 0x000fea0003800000 */
.L_x_252:
        /* <DEDUP_REMOVED lines=9> */
.L_x_255:
[----:B------:R-:W-:Y:S05]  /*65f0*/  BSYNC B0 ;  /* 0x0000000000007941 */ /* 0x000fea0003800000 */
.L_x_254:
        /* <DEDUP_REMOVED lines=9> */
.L_x_257:
[----:B------:R-:W-:Y:S05]  /*6690*/  BSYNC B0 ;  /* 0x0000000000007941 */ /* 0x000fea0003800000 */
.L_x_256:
        /* <DEDUP_REMOVED lines=9> */
.L_x_259:
[----:B------:R-:W-:Y:S05]  /*6730*/  BSYNC B0 ;  /* 0x0000000000007941 */ /* 0x000fea0003800000 */
.L_x_258:
        /* <DEDUP_REMOVED lines=9> */
.L_x_261:
[----:B------:R-:W-:Y:S05]  /*67d0*/  BSYNC B0 ;  /* 0x0000000000007941 */ /* 0x000fea0003800000 */
.L_x_260:
        /* <DEDUP_REMOVED lines=9> */
.L_x_263:
[----:B------:R-:W-:Y:S05]  /*6870*/  BSYNC B0 ;  /* 0x0000000000007941 */ /* 0x000fea0003800000 */
.L_x_262:
        /* <DEDUP_REMOVED lines=9> */
.L_x_265:
[----:B------:R-:W-:Y:S05]  /*6910*/  BSYNC B0 ;  /* 0x0000000000007941 */ /* 0x000fea0003800000 */
.L_x_264:
        /* <DEDUP_REMOVED lines=9> */
.L_x_267:
[----:B------:R-:W-:Y:S05]  /*69b0*/  BSYNC B0 ;  /* 0x0000000000007941 */ /* 0x000fea0003800000 */
.L_x_266:
[----:B01--45:R-:W-:Y:S01]  /*69c0*/  HADD2.F32 R2, -RZ, R88.H0_H0 ;  /* 0x20000058ff027230 */ /* 0x033fe20000004100 */
        /* <DEDUP_REMOVED lines=8> */
.L_x_269:
[----:B------:R-:W-:Y:S05]  /*6a50*/  BSYNC B0 ;  /* 0x0000000000007941 */ /* 0x000fea0003800000 */
.L_x_268:
[----:B0----5:R-:W-:Y:S01]  /*6a60*/  HADD2.F32 R2, -RZ, R88.H0_H0 ;  /* 0x20000058ff027230 */ /* 0x021fe20000004100 */
[----:B------:R-:W-:Y:S01]  /*6a70*/  ISETP.GT.AND P1, PT, R0, 0x79, P1 ;  /* 0x000000790000780c */ /* 0x000fe20000f24270 */
[----:B------:R-:W-:Y:S03]  /*6a80*/  BSSY B0, `(.L_x_270) ;  /* 0x000000a000007945 */ /* 0x000fe60003800000 */
        /* <DEDUP_REMOVED lines=9> */
.L_x_271:
[----:B------:R-:W-:Y:S05]  /*6b20*/  BSYNC B0 ;  /* 0x0000000000007941 */ /* 0x000fea0003800000 */
.L_x_270:
[----:B-----5:R-:W-:-:S05]  /*6b30*/  HADD2.F32 R88, -RZ, R88.H0_H0 ;  /* 0x20000058ff587230 */ /* 0x020fca0000004100 */
[----:B------:R-:W-:-:S04]  /*6b40*/  FMUL R88, R88, R9 ;  /* 0x0000000958587220 */ /* 0x000fc80000400000 */
[----:B------:R-:W-:Y:S01]  /*6b50*/  FFMA R88, R87, R8, R88 ;  /* 0x0000000857587223 */ /* 0x000fe20000000058 */
[----:B------:R-:W-:Y:S06]  /*6b60*/  @!P1 EXIT ;  /* 0x000000000000994d */ /* 0x000fec0003800000 */
[----:B------:R-:W-:-:S05]  /*6b70*/  F2FP.F16.F32.PACK_AB R88, RZ, R88 ;  /* 0x00000058ff58723e */ /* 0x000fca00000000ff */
[----:B------:R-:W-:Y:S01]  /*6b80*/  STG.E.U16 desc[UR12][R6.64+0xf2], R88 ;  /* 0x0000f25806007986 */ /* 0x000fe2000c10150c */
[----:B------:R-:W-:Y:S05]  /*6b90*/  EXIT ;  /* 0x000000000000794d */ /* 0x000fea0003800000 */
.L_x_21:
[----:B------:R-:W-:Y:S01]  /*6ba0*/  ULDC.64 UR4, c[0x0][0x5c8] ;  /* 0x0001720000047ab9 */ /* 0x000fe20000000a00 */
[-C--:B------:R-:W-:Y:S01]  /*6bb0*/  FMUL R88, R88, R8.reuse ;  /* 0x0000000858587220 */ /* 0x080fe20000400000 */
[----:B------:R-:W-:Y:S01]  /*6bc0*/  LEA R2, P1, R14, UR4, 0x1 ;  /* 0x000000040e027c11 */ /* 0x000fe2000f8208ff */
[----:B------:R-:W-:Y:S01]  /*6bd0*/  IMAD.SHL.U32 R9, R21, 0x2, RZ ;  /* 0x0000000215097824 */ /* 0x000fe200078e00ff */
[----:B------:R-:W-:Y:S01]  /*6be0*/  ISETP.GT.AND P3, PT, R10, 0x8, PT ;  /* 0x000000080a00780c */ /* 0x000fe20003f64270 */
[-C--:B------:R-:W-:Y:S01]  /*6bf0*/  FMUL R89, R89, R8.reuse ;  /* 0x0000000859597220 */ /* 0x080fe20000400000 */
[----:B------:R-:W-:Y:S01]  /*6c00*/  LEA.HI.X R3, R14, UR5, R19, 0x1, P1 ;  /* 0x000000050e037c11 */ /* 0x000fe200088f0c13 */
[----:B------:R-:W-:Y:S01]  /*6c10*/  FMUL R90, R90, R8 ;  /* 0x000000085a5a7220 */ /* 0x000fe20000400000 */
[----:B------:R-:W-:Y:S01]  /*6c20*/  F2FP.F16.F32.PACK_AB R88, RZ, R88 ;  /* 0x00000058ff58723e */ /* 0x000fe200000000ff */
[-C--:B------:R-:W-:Y:S01]  /*6c30*/  FMUL R91, R91, R8.reuse ;  /* 0x000000085b5b7220 */ /* 0x080fe20000400000 */
[----:B------:R-:W-:Y:S01]  /*6c40*/  ISETP.GT.AND P4, PT, R0, 0x1, P2 ;  /* 0x000000010000780c */ /* 0x000fe20001784270 */
[-C--:B------:R-:W-:Y:S01]  /*6c50*/  FMUL R92, R92, R8.reuse ;  /* 0x000000085c5c7220 */ /* 0x080fe20000400000 */
[----:B------:R-:W-:Y:S01]  /*6c60*/  ISETP.GT.AND P1, PT, R0, RZ, P3 ;  /* 0x000000ff0000720c */ /* 0x000fe20001f24270 */
[----:B------:R-:W-:Y:S01]  /*6c70*/  @P0 STG.E.U16 desc[UR12][R2.64], R88 ;  /* 0x0000005802000986 */ /* 0x000fe2000c10150c */
[----:B------:R-:W-:Y:S01]  /*6c80*/  SHF.L.U64.HI R7, R21, 0x1, R20 ;  /* 0x0000000115077819 */ /* 0x000fe20000010214 */
[----:B------:R-:W-:Y:S01]  /*6c90*/  FMUL R93, R93, R8 ;  /* 0x000000085d5d7220 */ /* 0x000fe20000400000 */
[----:B------:R-:W-:Y:S01]  /*6ca0*/  IADD3 R4, P0, R9, R2, RZ ;  /* 0x0000000209047210 */ /* 0x000fe20007f1e0ff */
[-C--:B------:R-:W-:Y:S01]  /*6cb0*/  FMUL R94, R94, R8.reuse ;  /* 0x000000085e5e7220 */ /* 0x080fe20000400000 */
[----:B------:R-:W-:Y:S01]  /*6cc0*/  F2FP.F16.F32.PACK_AB R89, RZ, R89 ;  /* 0x00000059ff59723e */ /* 0x000fe200000000ff */
[----:B------:R-:W-:Y:S01]  /*6cd0*/  FMUL R95, R95, R8 ;  /* 0x000000085f5f7220 */ /* 0x000fe20000400000 */
[----:B------:R-:W-:Y:S01]  /*6ce0*/  F2FP.F16.F32.PACK_AB R90, RZ, R90 ;  /* 0x0000005aff5a723e */ /* 0x000fe200000000ff */
[----:B------:R-:W-:Y:S01]  /*6cf0*/  IMAD.X R5, R7, 0x1, R3, P0 ;  /* 0x0000000107057824 */ /* 0x000fe200000e0603 */
[C---:B------:R-:W-:Y:S01]  /*6d00*/  ISETP.GT.AND P5, PT, R0.reuse, 0x8, P2 ;  /* 0x000000080000780c */ /* 0x040fe200017a4270 */
[----:B------:R-:W-:Y:S01]  /*6d10*/  @P4 STG.E.U16 desc[UR12][R2.64+0x2], R89 ;  /* 0x0000025902004986 */ /* 0x000fe2000c10150c */
[----:B------:R-:W-:Y:S01]  /*6d20*/  ISETP.GT.AND P4, PT, R0, 0x1, P3 ;  /* 0x000000010000780c */ /* 0x000fe20001f84270 */
[-C--:B------:R-:W-:Y:S01]  /*6d30*/  FMUL R96, R96, R8.reuse ;  /* 0x0000000860607220 */ /* 0x080fe20000400000 */
[----:B------:R-:W-:Y:S01]  /*6d40*/  F2FP.F16.F32.PACK_AB R91, RZ, R91 ;  /* 0x0000005bff5b723e */ /* 0x000fe200000000ff */
[----:B------:R-:W-:Y:S01]  /*6d50*/  @P1 STG.E.U16 desc[UR12][R4.64], R90 ;  /* 0x0000005a04001986 */ /* 0x000fe2000c10150c */
[----:B------:R-:W-:Y:S01]  /*6d60*/  ISETP.GT.AND P1, PT, R0, 0x9, P2 ;  /* 0x000000090000780c */ /* 0x000fe20001724270 */
[----:B------:R-:W-:Y:S01]  /*6d70*/  FMUL R97, R97, R8 ;  /* 0x0000000861617220 */ /* 0x000fe20000400000 */
[----:B------:R-:W-:Y:S01]  /*6d80*/  F2FP.F16.F32.PACK_AB R92, RZ, R92 ;  /* 0x0000005cff5c723e */ /* 0x000fe200000000ff */
[-C--:B------:R-:W-:Y:S01]  /*6d90*/  FMUL R98, R98, R8.reuse ;  /* 0x0000000862627220 */ /* 0x080fe20000400000 */
[----:B------:R-:W-:Y:S01]  /*6da0*/  F2FP.F16.F32.PACK_AB R93, RZ, R93 ;  /* 0x0000005dff5d723e */ /* 0x000fe200000000ff */
[-C--:B------:R-:W-:Y:S01]  /*6db0*/  FMUL R99, R99, R8.reuse ;  /* 0x0000000863637220 */ /* 0x080fe20000400000 */
[----:B------:R-:W-:Y:S01]  /*6dc0*/  ISETP.GT.AND P0, PT, R0, 0x8, P3 ;  /* 0x000000080000780c */ /* 0x000fe20001f04270 */
[----:B------:R-:W-:Y:S01]  /*6dd0*/  FMUL R100, R100, R8 ;  /* 0x0000000864647220 */ /* 0x000fe20000400000 */
[----:B------:R-:W-:Y:S01]  /*6de0*/  F2FP.F16.F32.PACK_AB R94, RZ, R94 ;  /* 0x0000005eff5e723e */ /* 0x000fe200000000ff */
[----:B------:R-:W-:Y:S01]  /*6df0*/  @P4 STG.E.U16 desc[UR12][R4.64+0x2], R91 ;  /* 0x0000025b04004986 */ /* 0x000fe2000c10150c */
[----:B------:R-:W-:Y:S01]  /*6e00*/  F2FP.F16.F32.PACK_AB R95, RZ, R95 ;  /* 0x0000005fff5f723e */ /* 0x000fe200000000ff */
[-C--:B------:R-:W-:Y:S01]  /*6e10*/  FMUL R101, R101, R8.reuse ;  /* 0x0000000865657220 */ /* 0x080fe20000400000 */
[C---:B------:R-:W-:Y:S01]  /*6e20*/  ISETP.GT.AND P4, PT, R0.reuse, 0x10, P2 ;  /* 0x000000100000780c */ /* 0x040fe20001784270 */
[----:B------:R-:W-:Y:S01]  /*6e30*/  @P5 STG.E.U16 desc[UR12][R2.64+0x10], R92 ;  /* 0x0000105c02005986 */ /* 0x000fe2000c10150c */
[----:B------:R-:W-:Y:S01]  /*6e40*/  ISETP.GT.AND P5, PT, R0, 0x10, P3 ;  /* 0x000000100000780c */ /* 0x000fe20001fa4270 */
[----:B------:R-:W-:Y:S01]  /*6e50*/  FMUL R102, R102, R8 ;  /* 0x0000000866667220 */ /* 0x000fe20000400000 */
[----:B------:R-:W-:Y:S01]  /*6e60*/  F2FP.F16.F32.PACK_AB R96, RZ, R96 ;  /* 0x00000060ff60723e */ /* 0x000fe200000000ff */
[----:B------:R-:W-:Y:S01]  /*6e70*/  @P1 STG.E.U16 desc[UR12][R2.64+0x12], R93 ;  /* 0x0000125d02001986 */ /* 0x000fe2000c10150c */
[C---:B------:R-:W-:Y:S01]  /*6e80*/  ISETP.GT.AND P1, PT, R0.reuse, 0x9, P3 ;  /* 0x000000090000780c */ /* 0x040fe20001f24270 */
        /* <DEDUP_REMOVED lines=8> */
[----:B------:R-:W-:Y:S01]  /*6f10*/  FMUL R106, R106, R8 ;  /* 0x000000086a6a7220 */ /* 0x000fe20000400000 */
[----:B------:R-:W-:Y:S01]  /*6f20*/  F2FP.F16.F32.PACK_AB R100, RZ, R100 ;  /* 0x00000064ff64723e */ /* 0x000fe200000000ff */
[-C--:B------:R-:W-:Y:S01]  /*6f30*/  FMUL R107, R107, R8.reuse ;  /* 0x000000086b6b7220 */ /* 0x080fe20000400000 */
[----:B------:R-:W-:Y:S01]  /*6f40*/  F2FP.F16.F32.PACK_AB R101, RZ, R101 ;  /* 0x00000065ff65723e */ /* 0x000fe200000000ff */
        /* <DEDUP_REMOVED lines=21> */
[----:B------:R-:W-:Y:S01]  /*70a0*/  ISETP.GT.AND P4, PT, R0, 0x21, P2 ;  /* 0x000000210000780c */ /* 0x000fe20001784270 */
[-C--:B------:R-:W-:Y:S01]  /*70b0*/  FMUL R113, R113, R8.reuse ;  /* 0x0000000871717220 */ /* 0x080fe20000400000 */
[----:B------:R-:W-:Y:S01]  /*70c0*/  F2FP.F16.F32.PACK_AB R107, RZ, R107 ;  /* 0x0000006bff6b723e */ /* 0x000fe200000000ff */
        /* <DEDUP_REMOVED lines=102> */
[-C--:B------:R-:W-:Y:S01]  /*7730*/  FMUL R144, R144, R8.reuse ;  /* 0x0000000890907220 */ /* 0x080fe20000400000 */
[----:B------:R-:W-:Y:S01]  /*7740*/  ISETP.GT.AND P6, PT, R0, 0x68, P3 ;  /* 0x000000680000780c */ /* 0x000fe20001fc4270 */
[----:B------:R-:W-:Y:S01]  /*7750*/  FMUL R145, R145, R8 ;  /* 0x0000000891917220 */ /* 0x000fe20000400000 */
[----:B------:R-:W-:Y:S01]  /*7760*/  F2FP.F16.F32.PACK_AB R138, RZ, R138 ;  /* 0x0000008aff8a723e */ /* 0x000fe200000000ff */
[-C--:B------:R-:W-:Y:S01]  /*7770*/  FMUL R146, R146, R8.reuse ;  /* 0x0000000892927220 */ /* 0x080fe20000400000 */
[----:B------:R-:W-:Y:S01]  /*7780*/  F2FP.F16.F32.PACK_AB R139, RZ, R139 ;  /* 0x0000008bff8b723e */ /* 0x000fe200000000ff */
[----:B------:R-:W-:Y:S01]  /*7790*/  @P1 STG.E.U16 desc[UR12][R4.64+0x80], R122 ;  /* 0x0000807a04001986 */ /* 0x000fe2000c10150c */
[C---:B------:R-:W-:Y:S01]  /*77a0*/  ISETP.GT.AND P1, PT, R0.reuse, 0x48, P3 ;  /* 0x000000480000780c */ /* 0x040fe20001f24270 */
[----:B------:R-:W-:Y:S01]  /*77b0*/  FMUL R147, R147, R8 ;  /* 0x0000000893937220 */ /* 0x000fe20000400000 */
[----:B------:R-:W-:Y:S01]  /*77c0*/  F2FP.F16.F32.PACK_AB R140, RZ, R140 ;  /* 0x0000008cff8c723e */ /* 0x000fe200000000ff */
[----:B------:R-:W-:Y:S01]  /*77d0*/  @P4 STG.E.U16 desc[UR12][R4.64+0x82], R123 ;  /* 0x0000827b04004986 */ /* 0x000fe2000c10150c */
[----:B------:R-:W-:Y:S01]  /*77e0*/  ISETP.GT.AND P4, PT, R0, 0x49, P3 ;  /* 0x000000490000780c */ /* 0x000fe20001f84270 */
[----:B------:R-:W-:Y:S01]  /*77f0*/  FMUL R148, R148, R8 ;  /* 0x0000000894947220 */ /* 0x000fe20000400000 */
[----:B------:R-:W-:Y:S01]  /*7800*/  F2FP.F16.F32.PACK_AB R141, RZ, R141 ;  /* 0x0000008dff8d723e */ /* 0x000fe200000000ff */
[----:B------:R-:W-:Y:S01]  /*7810*/  @P0 STG.E.U16 desc[UR12][R2.64+0x90], R124 ;  /* 0x0000907c02000986 */ /* 0x000fe2000c10150c */
[----:B------:R-:W-:Y:S01]  /*7820*/  ISETP.GT.AND P0, PT, R0, 0x50, P3 ;  /* 0x000000500000780c */ /* 0x000fe20001f04270 */
[----:B------:R-:W-:Y:S01]  /*7830*/  IMAD.SHL.U32 R15, R16, 0x2, RZ ;  /* 0x00000002100f7824 */ /* 0x000fe200078e00ff */
        /* <DEDUP_REMOVED lines=26> */
[----:B------:R-:W-:Y:S01]  /*79e0*/  SHF.L.U64.HI R13, R16, 0x1, R11 ;  /* 0x00000001100d7819 */ /* 0x000fe2000001020b */
[-C--:B------:R-:W-:Y:S01]  /*79f0*/  FMUL R28, R28, R8.reuse ;  /* 0x000000081c1c7220 */ /* 0x080fe20000400000 */
[----:B------:R-:W-:Y:S01]  /*7a00*/  F2FP.F16.F32.PACK_AB R149, RZ, R149 ;  /* 0x00000095ff95723e */ /* 0x000fe200000000ff */
        /* <DEDUP_REMOVED lines=31> */
[----:B------:R-:W-:Y:S01]  /*7c00*/  ISETP.GT.AND P5, PT, R0, 0x69, P2 ;  /* 0x000000690000780c */ /* 0x000fe200017a4270 */
[-C--:B------:R-:W-:Y:S01]  /*7c10*/  FMUL R38, R38, R8.reuse ;  /* 0x0000000826267220 */ /* 0x080fe20000400000 */
[----:B------:R-:W-:Y:S01]  /*7c20*/  F2FP.F16.F32.PACK_AB R31, RZ, R31 ;  /* 0x0000001fff1f723e */ /* 0x000fe200000000ff */
[----:B------:R-:W-:Y:S01]  /*7c30*/  @P1 STG.E.U16 desc[UR12][R4.64+0xc0], R138 ;  /* 0x0000c08a04001986 */ /* 0x000fe2000c10150c */
[C---:B------:R-:W-:Y:S01]  /*7c40*/  ISETP.GT.AND P1, PT, R10.reuse, 0x40, PT ;  /* 0x000000400a00780c */ /* 0x040fe20003f24270 */
[----:B------:R-:W-:Y:S01]  /*7c50*/  FMUL R39, R39, R8 ;  /* 0x0000000827277220 */ /* 0x000fe20000400000 */
[----:B------:R-:W-:Y:S01]  /*7c60*/  F2FP.F16.F32.PACK_AB R32, RZ, R32 ;  /* 0x00000020ff20723e */ /* 0x000fe200000000ff */
[----:B------:R-:W-:Y:S01]  /*7c70*/  @P0 STG.E.U16 desc[UR12][R4.64+0xc2], R139 ;  /* 0x0000c28b04000986 */ /* 0x000fe2000c10150c */
[----:B------:R-:W-:Y:S01]  /*7c80*/  ISETP.GT.AND P0, PT, R10, 0x48, PT ;  /* 0x000000480a00780c */ /* 0x000fe20003f04270 */
        /* <DEDUP_REMOVED lines=17> */
[C---:B------:R-:W-:Y:S01]  /*7da0*/  ISETP.GT.AND P4, PT, R0.reuse, 0x78, P2 ;  /* 0x000000780000780c */ /* 0x040fe20001784270 */
[-C--:B------:R-:W-:Y:S01]  /*7db0*/  FMUL R45, R45, R8.reuse ;  /* 0x000000082d2d7220 */ /* 0x080fe20000400000 */
[C---:B------:R-:W-:Y:S01]  /*7dc0*/  ISETP.GT.AND P2, PT, R0.reuse, 0x79, P2 ;  /* 0x000000790000780c */ /* 0x040fe20001744270 */
        /* <DEDUP_REMOVED lines=15> */
[----:B------:R-:W-:Y:S01]  /*7ec0*/  IADD3 R10, P5, R15, R2, RZ ;  /* 0x000000020f0a7210 */ /* 0x000fe20007fbe0ff */
[----:B------:R-:W-:Y:S01]  /*7ed0*/  FMUL R51, R51, R8 ;  /* 0x0000000833337220 */ /* 0x000fe20000400000 */
[----:B------:R-:W-:Y:S01]  /*7ee0*/  F2FP.F16.F32.PACK_AB R43, RZ, R43 ;  /* 0x0000002bff2b723e */ /* 0x000fe200000000ff */
[----:B------:R-:W-:Y:S01]  /*7ef0*/  @P6 STG.E.U16 desc[UR12][R4.64+0xe2], R147 ;  /* 0x0000e29304006986 */ /* 0x000fe2000c10150c */
[----:B------:R-:W-:Y:S01]  /*7f00*/  F2FP.F16.F32.PACK_AB R44, RZ, R44 ;  /* 0x0000002cff2c723e */ /* 0x000fe200000000ff */
[----:B------:R-:W-:Y:S01]  /*7f10*/  IMAD.X R11, R13, 0x1, R3, P5 ;  /* 0x000000010d0b7824 */ /* 0x000fe200028e0603 */
[----:B------:R-:W-:Y:S01]  /*7f20*/  IADD3 R12, P5, P6, R9, R2, R15 ;  /* 0x00000002090c7210 */ /* 0x000fe20007ebe00f */
[----:B------:R-:W-:Y:S01]  /*7f30*/  @P4 STG.E.U16 desc[UR12][R2.64+0xf0], R148 ;  /* 0x0000f09402004986 */ /* 0x000fe2000c10150c */
[----:B------:R-:W-:Y:S01]  /*7f40*/  ISETP.GT.AND P4, PT, R0, 0x78, P3 ;  /* 0x000000780000780c */ /* 0x000fe20001f84270 */
[-C--:B------:R-:W-:Y:S01]  /*7f50*/  FMUL R52, R52, R8.reuse ;  /* 0x0000000834347220 */ /* 0x080fe20000400000 */
[C---:B------:R-:W-:Y:S01]  /*7f60*/  ISETP.GT.AND P3, PT, R0.reuse, 0x79, P3 ;  /* 0x000000790000780c */ /* 0x040fe20001f64270 */
[----:B------:R0:W-:Y:S01]  /*7f70*/  @P2 STG.E.U16 desc[UR12][R2.64+0xf2], R149 ;  /* 0x0000f29502002986 */ /* 0x0001e2000c10150c */
[----:B------:R-:W-:Y:S01]  /*7f80*/  IADD3.X R13, R7, R3, R13, P5, P6 ;  /* 0x00000003070d7210 */ /* 0x000fe20002fec40d */
[-C--:B------:R-:W-:Y:S01]  /*7f90*/  FMUL R53, R53, R8.reuse ;  /* 0x0000000835357220 */ /* 0x080fe20000400000 */
[----:B------:R-:W-:Y:S01]  /*7fa0*/  ISETP.GT.AND P5, PT, R0, 0x1, P1 ;  /* 0x000000010000780c */ /* 0x000fe20000fa4270 */
[-C--:B------:R-:W-:Y:S01]  /*7fb0*/  FMUL R54, R54, R8.reuse ;  /* 0x0000000836367220 */ /* 0x080fe20000400000 */
[----:B------:R-:W-:Y:S01]  /*7fc0*/  ISETP.GT.AND P2, PT, R0, RZ, P0 ;  /* 0x000000ff0000720c */ /* 0x000fe20000744270 */
[-C--:B------:R-:W-:Y:S01]  /*7fd0*/  FMUL R55, R55, R8.reuse ;  /* 0x0000000837377220 */ /* 0x080fe20000400000 */
[----:B------:R-:W-:Y:S01]  /*7fe0*/  F2FP.F16.F32.PACK_AB R45, RZ, R45 ;  /* 0x0000002dff2d723e */ /* 0x000fe200000000ff */
[----:B------:R-:W-:Y:S01]  /*7ff0*/  FMUL R56, R56, R8 ;  /* 0x0000000838387220 */ /* 0x000fe20000400000 */
[----:B------:R-:W-:Y:S01]  /*8000*/  F2FP.F16.F32.PACK_AB R46, RZ, R46 ;  /* 0x0000002eff2e723e */ /* 0x000fe200000000ff */
[----:B------:R-:W-:Y:S01]  /*8010*/  FMUL R57, R57, R8 ;  /* 0x0000000839397220 */ /* 0x000fe20000400000 */
[----:B------:R-:W-:Y:S01]  /*8020*/  F2FP.F16.F32.PACK_AB R47, RZ, R47 ;  /* 0x0000002fff2f723e */ /* 0x000fe200000000ff */
[----:B0-----:R-:W-:Y:S01]  /*8030*/  @P4 IMAD.MOV.U32 R2, RZ, RZ, R4 ;  /* 0x000000ffff024224 */ /* 0x001fe200078e0004 */
[----:B------:R-:W-:Y:S01]  /*8040*/  F2FP.F16.F32.PACK_AB R48, RZ, R48 ;  /* 0x00000030ff30723e */ /* 0x000fe200000000ff */
[----:B------:R-:W-:Y:S01]  /*8050*/  @P4 IMAD.MOV.U32 R3, RZ, RZ, R5 ;  /* 0x000000ffff034224 */ /* 0x000fe200078e0005 */
[----:B------:R-:W-:Y:S01]  /*8060*/  F2FP.F16.F32.PACK_AB R49, RZ, R49 ;  /* 0x00000031ff31723e */ /* 0x000fe200000000ff */
[----:B------:R-:W-:Y:S01]  /*8070*/  FMUL R58, R58, R8 ;  /* 0x000000083a3a7220 */ /* 0x000fe20000400000 */
[----:B------:R-:W-:Y:S01]  /*8080*/  F2FP.F16.F32.PACK_AB R50, RZ, R50 ;  /* 0x00000032ff32723e */ /* 0x000fe200000000ff */
[-C--:B------:R-:W-:Y:S01]  /*8090*/  FMUL R59, R59, R8.reuse ;  /* 0x000000083b3b7220 */ /* 0x080fe20000400000 */
[----:B------:R0:W-:Y:S01]  /*80a0*/  @P4 STG.E.U16 desc[UR12][R2.64+0xf0], R150 ;  /* 0x0000f09602004986 */ /* 0x0001e2000c10150c */
[----:B------:R-:W-:Y:S01]  /*80b0*/  ISETP.GT.AND P4, PT, R0, RZ, P1 ;  /* 0x000000ff0000720c */ /* 0x000fe20000f84270 */
[-C--:B------:R-:W-:Y:S01]  /*80c0*/  FMUL R60, R60, R8.reuse ;  /* 0x000000083c3c7220 */ /* 0x080fe20000400000 */
[----:B------:R-:W-:Y:S01]  /*80d0*/  F2FP.F16.F32.PACK_AB R51, RZ, R51 ;  /* 0x00000033ff33723e */ /* 0x000fe200000000ff */
[----:B------:R-:W-:Y:S01]  /*80e0*/  @P3 STG.E.U16 desc[UR12][R4.64+0xf2], R151 ;  /* 0x0000f29704003986 */ /* 0x000fe2000c10150c */
[----:B------:R-:W-:Y:S01]  /*80f0*/  IADD3 R6, P3, R10, R9, RZ ;  /* 0x000000090a067210 */ /* 0x000fe20007f7e0ff */
[----:B------:R-:W-:Y:S01]  /*8100*/  FMUL R61, R61, R8 ;  /* 0x000000083d3d7220 */ /* 0x000fe20000400000 */
[----:B------:R-:W-:Y:S01]  /*8110*/  F2FP.F16.F32.PACK_AB R52, RZ, R52 ;  /* 0x00000034ff34723e */ /* 0x000fe200000000ff */
[----:B------:R-:W-:Y:S01]  /*8120*/  @P5 STG.E.U16 desc[UR12][R10.64+0x2], R25 ;  /* 0x000002190a005986 */ /* 0x000fe2000c10150c */
[C---:B------:R-:W-:Y:S01]  /*8130*/  ISETP.GT.AND P5, PT, R0.reuse, 0x9, P1 ;  /* 0x000000090000780c */ /* 0x040fe20000fa4270 */
[----:B------:R-:W-:Y:S01]  /*8140*/  IMAD.X R7, R11, 0x1, R7, P3 ;  /* 0x000000010b077824 */ /* 0x000fe200018e0607 */
        /* <DEDUP_REMOVED lines=13> */
[----:B0-----:R-:W-:Y:S01]  /*8220*/  @P3 IMAD.MOV.U32 R2, RZ, RZ, R6 ;  /* 0x000000ffff023224 */ /* 0x001fe200078e0006 */
[----:B------:R-:W-:Y:S01]  /*8230*/  F2FP.F16.F32.PACK_AB R57, RZ, R57 ;  /* 0x00000039ff39723e */ /* 0x000fe200000000ff */
[----:B------:R-:W-:Y:S01]  /*8240*/  @P3 IMAD.MOV.U32 R3, RZ, RZ, R7 ;  /* 0x000000ffff033224 */ /* 0x000fe200078e0007 */
[----:B------:R-:W-:Y:S01]  /*8250*/  F2FP.F16.F32.PACK_AB R58, RZ, R58 ;  /* 0x0000003aff3a723e */ /* 0x000fe200000000ff */
[-C--:B------:R-:W-:Y:S01]  /*8260*/  FMUL R66, R66, R8.reuse ;  /* 0x0000000842427220 */ /* 0x080fe20000400000 */
[----:B------:R-:W-:Y:S01]  /*8270*/  F2FP.F16.F32.PACK_AB R59, RZ, R59 ;  /* 0x0000003bff3b723e */ /* 0x000fe200000000ff */
[-C--:B------:R-:W-:Y:S01]  /*8280*/  FMUL R67, R67, R8.reuse ;  /* 0x0000000843437220 */ /* 0x080fe20000400000 */
[----:B------:R0:W-:Y:S01]  /*8290*/  @P3 STG.E.U16 desc[UR12][R2.64+0x2], R27 ;  /* 0x0000021b02003986 */ /* 0x0001e2000c10150c */
        /* <DEDUP_REMOVED lines=21> */
[----:B------:R-:W-:Y:S01]  /*83f0*/  FMUL R73, R73, R8 ;  /* 0x0000000849497220 */ /* 0x000fe20000400000 */
[----:B------:R-:W-:Y:S01]  /*8400*/  F2FP.F16.F32.PACK_AB R65, RZ, R65 ;  /* 0x00000041ff41723e */ /* 0x000fe200000000ff */
[----:B------:R-:W-:Y:S01]  /*8410*/  @P5 STG.E.U16 desc[UR12][R10.64+0x22], R33 ;  /* 0x000022210a005986 */ /* 0x000fe2000c10150c */
[----:B------:R-:W-:Y:S01]  /*8420*/  ISETP.GT.AND P5, PT, R0, 0x19, P1 ;  /* 0x000000190000780c */ /* 0x000fe20000fa4270 */
[--C-:B0-----:R-:W-:Y:S01]  /*8430*/  @P2 IMAD.MOV.U32 R2, RZ, RZ, R12.reuse ;  /* 0x000000ffff022224 */ /* 0x101fe200078e000c */
[----:B------:R-:W-:Y:S01]  /*8440*/  F2FP.F16.F32.PACK_AB R66, RZ, R66 ;  /* 0x00000042ff42723e */ /* 0x000fe200000000ff */
[--C-:B------:R-:W-:Y:S01]  /*8450*/  @P2 IMAD.MOV.U32 R3, RZ, RZ, R13.reuse ;  /* 0x000000ffff032224 */ /* 0x100fe200078e000d */
[----:B------:R-:W-:Y:S01]  /*8460*/  F2FP.F16.F32.PACK_AB R67, RZ, R67 ;  /* 0x00000043ff43723e */ /* 0x000fe200000000ff */
[----:B------:R-:W-:Y:S01]  /*8470*/  FMUL R74, R74, R8 ;  /* 0x000000084a4a7220 */ /* 0x000fe20000400000 */
[----:B------:R-:W-:Y:S01]  /*8480*/  F2FP.F16.F32.PACK_AB R68, RZ, R68 ;  /* 0x00000044ff44723e */ /* 0x000fe200000000ff */
[-C--:B------:R-:W-:Y:S01]  /*8490*/  FMUL R75, R75, R8.reuse ;  /* 0x000000084b4b7220 */ /* 0x080fe20000400000 */
[----:B------:R0:W-:Y:S01]  /*84a0*/  @P2 STG.E.U16 desc[UR12][R2.64+0x20], R34 ;  /* 0x0000202202002986 */ /* 0x0001e2000c10150c */
        /* <DEDUP_REMOVED lines=9> */
[----:B------:R-:W-:Y:S01]  /*8540*/  FMUL R80, R80, R8 ;  /* 0x0000000850507220 */ /* 0x000fe20000400000 */
[----:B------:R-:W-:Y:S01]  /*8550*/  F2FP.F16.F32.PACK_AB R73, RZ, R73 ;  /* 0x00000049ff49723e */ /* 0x000fe200000000ff */
[--C-:B0-----:R-:W-:Y:S01]  /*8560*/  @P3 IMAD.MOV.U32 R2, RZ, RZ, R12.reuse ;  /* 0x000000ffff023224 */ /* 0x101fe200078e000c */
[----:B------:R-:W-:Y:S01]  /*8570*/  F2FP.F16.F32.PACK_AB R74, RZ, R74 ;  /* 0x0000004aff4a723e */ /* 0x000fe200000000ff */
[--C-:B------:R-:W-:Y:S01]  /*8580*/  @P3 IMAD.MOV.U32 R3, RZ, RZ, R13.reuse ;  /* 0x000000ffff033224 */ /* 0x100fe200078e000d */
[----:B------:R-:W-:Y:S01]  /*8590*/  ISETP.GT.AND P6, PT, R0, 0x68, P0 ;  /* 0x000000680000780c */ /* 0x000fe200007c4270 */
[-C--:B------:R-:W-:Y:S01]  /*85a0*/  FMUL R81, R81, R8.reuse ;  /* 0x0000000851517220 */ /* 0x080fe20000400000 */
[----:B------:R-:W-:Y:S01]  /*85b0*/  F2FP.F16.F32.PACK_AB R75, RZ, R75 ;  /* 0x0000004bff4b723e */ /* 0x000fe200000000ff */
[-C--:B------:R-:W-:Y:S01]  /*85c0*/  FMUL R82, R82, R8.reuse ;  /* 0x0000000852527220 */ /* 0x080fe20000400000 */
[----:B------:R0:W-:Y:S01]  /*85d0*/  @P3 STG.E.U16 desc[UR12][R2.64+0x22], R35 ;  /* 0x0000222302003986 */ /* 0x0001e2000c10150c */
        /* <DEDUP_REMOVED lines=17> */
[----:B------:R-:W-:Y:S01]  /*86f0*/  FMUL R8, R87, R8 ;  /* 0x0000000857087220 */ /* 0x000fe20000400000 */
[----:B------:R0:W-:Y:S01]  /*8700*/  @P2 STG.E.U16 desc[UR12][R2.64+0x30], R38 ;  /* 0x0000302602002986 */ /* 0x0001e2000c10150c */
[----:B------:R-:W-:-:S02]  /*8710*/  ISETP.GT.AND P2, PT, R0, 0x20, P0 ;  /* 0x000000200000780c */ /* 0x000fc40000744270 */
[----:B------:R-:W-:Y:S02]  /*8720*/  F2FP.F16.F32.PACK_AB R82, RZ, R82 ;  /* 0x00000052ff52723e */ /* 0x000fe400000000ff */
[----:B------:R-:W-:Y:S02]  /*8730*/  F2FP.F16.F32.PACK_AB R83, RZ, R83 ;  /* 0x00000053ff53723e */ /* 0x000fe400000000ff */
[----:B------:R-:W-:Y:S02]  /*8740*/  F2FP.F16.F32.PACK_AB R84, RZ, R84 ;  /* 0x00000054ff54723e */ /* 0x000fe400000000ff */
[----:B------:R-:W-:Y:S02]  /*8750*/  F2FP.F16.F32.PACK_AB R85, RZ, R85 ;  /* 0x00000055ff55723e */ /* 0x000fe400000000ff */
[----:B------:R-:W-:Y:S01]  /*8760*/  F2FP.F16.F32.PACK_AB R86, RZ, R86 ;  /* 0x00000056ff56723e */ /* 0x000fe200000000ff */
[----:B0-----:R-:W-:Y:S02]  /*8770*/  @P3 IMAD.MOV.U32 R2, RZ, RZ, R12 ;  /* 0x000000ffff023224 */ /* 0x001fe400078e000c */
[----:B------:R-:W-:-:S05]  /*8780*/  @P3 IMAD.MOV.U32 R3, RZ, RZ, R13 ;  /* 0x000000ffff033224 */ /* 0x000fca00078e000d */
[----:B------:R0:W-:Y:S01]  /*8790*/  @P3 STG.E.U16 desc[UR12][R2.64+0x32], R39 ;  /* 0x0000322702003986 */ /* 0x0001e2000c10150c */
[----:B------:R-:W-:-:S03]  /*87a0*/  ISETP.GT.AND P3, PT, R0, 0x21, P0 ;  /* 0x000000210000780c */ /* 0x000fc60000764270 */
[----:B------:R-:W-:Y:S01]  /*87b0*/  @P4 STG.E.U16 desc[UR12][R10.64+0x40], R40 ;  /* 0x000040280a004986 */ /* 0x000fe2000c10150c */
[----:B------:R-:W-:-:S03]  /*87c0*/  ISETP.GT.AND P4, PT, R0, 0x28, P1 ;  /* 0x000000280000780c */ /* 0x000fc60000f84270 */
[----:B------:R-:W-:Y:S01]  /*87d0*/  @P5 STG.E.U16 desc[UR12][R10.64+0x42], R41 ;  /* 0x000042290a005986 */ /* 0x000fe2000c10150c */
[----:B------:R-:W-:Y:S01]  /*87e0*/  ISETP.GT.AND P5, PT, R0, 0x29, P1 ;  /* 0x000000290000780c */ /* 0x000fe20000fa4270 */
[----:B0-----:R-:W-:Y:S02]  /*87f0*/  @P2 IMAD.MOV.U32 R2, RZ, RZ, R12 ;  /* 0x000000ffff022224 */ /* 0x001fe400078e000c */
[----:B------:R-:W-:-:S05]  /*8800*/  @P2 IMAD.MOV.U32 R3, RZ, RZ, R13 ;  /* 0x000000ffff032224 */ /* 0x000fca00078e000d */
[----:B------:R0:W-:Y:S01]  /*8810*/  @P2 STG.E.U16 desc[UR12][R2.64+0x40], R42 ;  /* 0x0000402a02002986 */ /* 0x0001e2000c10150c */
[----:B------:R-:W-:Y:S01]  /*8820*/  ISETP.GT.AND P2, PT, R0, 0x28, P0 ;  /* 0x000000280000780c */ /* 0x000fe20000744270 */
        /* <DEDUP_REMOVED lines=111> */
[C---:B------:R-:W-:Y:S02]  /*8f20*/  ISETP.GT.AND P3, PT, R0.reuse, 0x78, P1 ;  /* 0x000000780000780c */ /* 0x040fe40000f64270 */
[C---:B------:R-:W-:Y:S01]  /*8f30*/  ISETP.GT.AND P1, PT, R0.reuse, 0x79, P1 ;  /* 0x000000790000780c */ /* 0x040fe20000f24270 */
[----:B------:R-:W-:Y:S01]  /*8f40*/  @P4 STG.E.U16 desc[UR12][R10.64+0xe0], R80 ;  /* 0x0000e0500a004986 */ /* 0x000fe2000c10150c */
[C---:B------:R-:W-:Y:S02]  /*8f50*/  ISETP.GT.AND P4, PT, R0.reuse, 0x71, P0 ;  /* 0x000000710000780c */ /* 0x040fe40000784270 */
[----:B------:R-:W-:Y:S01]  /*8f60*/  ISETP.GT.AND P0, PT, R0, 0x79, P0 ;  /* 0x000000790000780c */ /* 0x000fe20000704270 */
[----:B------:R-:W-:Y:S01]  /*8f70*/  @P2 STG.E.U16 desc[UR12][R10.64+0xe2], R81 ;  /* 0x0000e2510a002986 */ /* 0x000fe2000c10150c */
[----:B0-----:R-:W-:Y:S02]  /*8f80*/  @P5 IMAD.MOV.U32 R2, RZ, RZ, R12 ;  /* 0x000000ffff025224 */ /* 0x001fe400078e000c */
[----:B------:R-:W-:-:S05]  /*8f90*/  @P5 IMAD.MOV.U32 R3, RZ, RZ, R13 ;  /* 0x000000ffff035224 */ /* 0x000fca00078e000d */
[----:B------:R0:W-:Y:S02]  /*8fa0*/  @P5 STG.E.U16 desc[UR12][R2.64+0xe0], R82 ;  /* 0x0000e05202005986 */ /* 0x0001e4000c10150c */
[----:B0-----:R-:W-:Y:S02]  /*8fb0*/  @P4 IMAD.MOV.U32 R2, RZ, RZ, R12 ;  /* 0x000000ffff024224 */ /* 0x001fe400078e000c */
[----:B------:R-:W-:-:S05]  /*8fc0*/  @P4 IMAD.MOV.U32 R3, RZ, RZ, R13 ;  /* 0x000000ffff034224 */ /* 0x000fca00078e000d */
[----:B------:R0:W-:Y:S04]  /*8fd0*/  @P4 STG.E.U16 desc[UR12][R2.64+0xe2], R83 ;  /* 0x0000e25302004986 */ /* 0x0001e8000c10150c */
[----:B------:R1:W-:Y:S04]  /*8fe0*/  @P3 STG.E.U16 desc[UR12][R10.64+0xf0], R84 ;  /* 0x0000f0540a003986 */ /* 0x0003e8000c10150c */
[----:B------:R1:W-:Y:S01]  /*8ff0*/  @P1 STG.E.U16 desc[UR12][R10.64+0xf2], R85 ;  /* 0x0000f2550a001986 */ /* 0x0003e2000c10150c */
[----:B0-----:R-:W-:Y:S02]  /*9000*/  @P6 IMAD.MOV.U32 R2, RZ, RZ, R12 ;  /* 0x000000ffff026224 */ /* 0x001fe400078e000c */
[----:B------:R-:W-:-:S05]  /*9010*/  @P6 IMAD.MOV.U32 R3, RZ, RZ, R13 ;  /* 0x000000ffff036224 */ /* 0x000fca00078e000d */
[----:B------:R1:W-:Y:S01]  /*9020*/  @P6 STG.E.U16 desc[UR12][R2.64+0xf0], R86 ;  /* 0x0000f05602006986 */ /* 0x0003e2000c10150c */
[----:B------:R-:W-:Y:S05]  /*9030*/  @!P0 EXIT ;  /* 0x000000000000894d */ /* 0x000fea0003800000 */
[----:B------:R-:W-:-:S05]  /*9040*/  F2FP.F16.F32.PACK_AB R8, RZ, R8 ;  /* 0x00000008ff08723e */ /* 0x000fca00000000ff */
[----:B------:R-:W-:Y:S01]  /*9050*/  STG.E.U16 desc[UR12][R12.64+0xf2], R8 ;  /* 0x0000f2080c007986 */ /* 0x000fe2000c10150c */
[----:B------:R-:W-:Y:S05]  /*9060*/  EXIT ;  /* 0x000000000000794d */ /* 0x000fea0003800000 */
.L_x_9:
[----:B------:R-:W-:-:S13]  /*9070*/  ISETP.NE.AND P0, PT, R4, RZ, PT ;  /* 0x000000ff0400720c */ /* 0x000fda0003f05270 */
[----:B------:R-:W-:Y:S05]  /*9080*/  @P0 EXIT ;  /* 0x000000000000094d */ /* 0x000fea0003800000 */
[----:B------:R-:W-:Y:S01]  /*9090*/  ELECT P0, URZ, PT ;  /* 0x00000000003f782f */ /* 0x000fe20003800000 */
[----:B------:R-:W-:-:S12]  /*90a0*/  BSSY B0, `(.L_x_272) ;  /* 0x0000070000007945 */ /* 0x000fd80003800000 */
[----:B------:R-:W-:Y:S05]  /*90b0*/  @!P0 BRA `(.L_x_273) ;  /* 0x0000000400b88947 */ /* 0x000fea0003800000 */
[----:B------:R-:W-:Y:S02]  /*90c0*/  ISETP.GE.AND P0, PT, R2, 0x1, PT ;  /* 0x000000010200780c */ /* 0x000fe40003f06270 */
[----:B------:R-:W-:-:S04]  /*90d0*/  SHF.R.S32.HI R5, RZ, 0x1f, R6 ;  /* 0x0000001fff057819 */ /* 0x000fc80000011406 */
[----:B------:R-:W-:-:S07]  /*90e0*/  LEA.HI R4, R5, R6, RZ, 0x7 ;  /* 0x0000000605047211 */ /* 0x000fce00078f38ff */
[----:B------:R-:W-:Y:S05]  /*90f0*/  @!P0 BRA `(.L_x_273) ;  /* 0x0000000400a88947 */ /* 0x000fea0003800000 */
[----:B------:R-:W2:Y:S01]  /*9100*/  S2R R5, SR_CTAID.X ;  /* 0x0000000000057919 */ /* 0x000ea20000002500 */
[----:B------:R-:W-:Y:S01]  /*9110*/  LOP3.LUT R7, R4, 0xffffff80, RZ, 0xc0, !PT ;  /* 0xffffff8004077812 */ /* 0x000fe200078ec0ff */
[----:B------:R-:W-:Y:S01]  /*9120*/  ULDC UR4, c[0x0][0x384] ;  /* 0x0000e10000047ab9 */ /* 0x000fe20000000800 */
[----:B------:R-:W-:Y:S01]  /*9130*/  LOP3.LUT P0, RZ, R6, 0x1f, RZ, 0xc0, !PT ;  /* 0x0000001f06ff7812 */ /* 0x000fe2000780c0ff */
[----:B------:R-:W3:Y:S01]  /*9140*/  S2R R12, SR_CTAID.Y ;  /* 0x00000000000c7919 */ /* 0x000ee20000002600 */
[----:B------:R-:W-:Y:S01]  /*9150*/  IMAD R4, R10, R11, RZ ;  /* 0x0000000b0a047224 */ /* 0x000fe200078e02ff */
[----:B------:R-:W-:Y:S01]  /*9160*/  ULDC UR5, c[0x0][0x388] ;  /* 0x0000e20000057ab9 */ /* 0x000fe20000000800 */
[----:B------:R-:W-:Y:S01]  /*9170*/  IMAD.IADD R7, R6, 0x1, -R7 ;  /* 0x0000000106077824 */ /* 0x000fe200078e0a07 */
[----:B------:R-:W-:Y:S01]  /*9180*/  LOP3.LUT R20, R0, 0x2, RZ, 0xfc, !PT ;  /* 0x0000000200147812 */ /* 0x000fe200078efcff */
[----:B------:R-:W-:Y:S01]  /*9190*/  IMAD.MOV.U32 R6, RZ, RZ, RZ ;  /* 0x000000ffff067224 */ /* 0x000fe200078e00ff */
[----:B01---5:R-:W-:Y:S01]  /*91a0*/  CS2R R8, SRZ ;  /* 0x0000000000087805 */ /* 0x023fe2000001ff00 */
[----:B------:R-:W-:Y:S01]  /*91b0*/  IMAD.MOV.U32 R10, RZ, RZ, RZ ;  /* 0x000000ffff0a7224 */ /* 0x000fe200078e00ff */
[----:B------:R-:W-:Y:S01]  /*91c0*/  ISETP.NE.AND P1, PT, R7, RZ, PT ;  /* 0x000000ff0700720c */ /* 0x000fe20003f25270 */
[----:B------:R-:W-:Y:S01]  /*91d0*/  IMAD R4, R3, R4, 0x1 ;  /* 0x0000000103047424 */ /* 0x000fe200078e0204 */
[----:B------:R-:W-:Y:S01]  /*91e0*/  ISETP.NE.OR P0, PT, R7, RZ, !P0 ;  /* 0x000000ff0700720c */ /* 0x000fe20004705670 */
[----:B------:R-:W-:-:S02]  /*91f0*/  IMAD.MOV.U32 R7, RZ, RZ, 0x1 ;  /* 0x00000001ff077424 */ /* 0x000fc400078e00ff */
[----:B--2---:R-:W-:-:S04]  /*9200*/  IMAD.SHL.U32 R18, R5, 0x80, RZ ;  /* 0x0000008005127824 */ /* 0x004fc800078e00ff */
[----:B------:R-:W-:-:S04]  /*9210*/  IMAD.HI.U32 R5, R18, UR4, RZ ;  /* 0x0000000412057c27 */ /* 0x000fc8000f8e00ff */
[----:B---3--:R-:W-:Y:S01]  /*9220*/  IMAD.SHL.U32 R19, R12, 0x80, RZ ;  /* 0x000000800c137824 */ /* 0x008fe200078e00ff */
[----:B------:R-:W-:-:S07]  /*9230*/  SHF.R.U32.HI R5, RZ, UR5, R5 ;  /* 0x00000005ff057c19 */ /* 0x000fce0008011605 */
.L_x_277:
[----:B------:R-:W0:Y:S01]  /*9240*/  S2R R12, SR_CgaCtaId ;  /* 0x00000000000c7919 */ /* 0x000e220000008800 */
[----:B------:R-:W-:-:S04]  /*9250*/  MOV R11, 0x400 ;  /* 0x00000400000b7802 */ /* 0x000fc80000000f00 */
[----:B0-----:R-:W-:Y:S02]  /*9260*/  LEA R21, R12, R11, 0x18 ;  /* 0x0000000b0c157211 */ /* 0x001fe400078ec0ff */
[----:B------:R-:W-:-:S03]  /*9270*/  SHF.L.U32 R11, R7, 0x1f, RZ ;  /* 0x0000001f070b7819 */ /* 0x000fc600000006ff */
[----:B------:R-:W-:-:S07]  /*9280*/  IMAD R12, R6, 0x8, R21 ;  /* 0x00000008060c7824 */ /* 0x000fce00078e0215 */
.L_x_274:
[----:B0-----:R0:W1:Y:S02]  /*9290*/  SYNCS.PHASECHK.TRANS64.TRYWAIT P2, [R12+URZ+0x38038], R11 ;  /* 0x0380380b0c0075a7 */ /* 0x001064000804017f */
[----:B-1----:R-:W-:Y:S05]  /*92a0*/  @!P2 NANOSLEEP.SYNCS 0x989680 ;  /* 0x009896800000a95d */ /* 0x002fea0003900000 */
[----:B------:R-:W1:Y:S02]  /*92b0*/  @!P2 SYNCS.PHASECHK.TRANS64 P2, [R12+URZ+0x38038], R11 ;  /* 0x0380380b0c00a5a7 */ /* 0x000e64000804007f */
[----:B-1----:R-:W-:Y:S05]  /*92c0*/  @!P2 BRA `(.L_x_274) ;  /* 0xfffffffc00f0a947 */ /* 0x002fea000383ffff */
[----:B0-----:R-:W0:Y:S02]  /*92d0*/  @!P1 LDC R11, c[0x0][0x500] ;  /* 0x00014000ff0b9b82 */ /* 0x001e240000000800 */
[----:B0-----:R0:W-:Y:S02]  /*92e0*/  @!P1 SYNCS.ARRIVE.TRANS64 RZ, [R12+URZ+0x38000], R11 ;  /* 0x0380000b0cff99a7 */ /* 0x0011e4000800003f */
[----:B0-----:R-:W-:-:S04]  /*92f0*/  PRMT R11, R20, 0x9910, RZ ;  /* 0x00009910140b7816 */ /* 0x001fc800000000ff */
[----:B------:R-:W-:-:S13]  /*9300*/  ISETP.NE.AND P2, PT, R11, 0x2, PT ;  /* 0x000000020b00780c */ /* 0x000fda0003f45270 */
[----:B------:R-:W-:Y:S05]  /*9310*/  @P2 BRA `(.L_x_275) ;  /* 0x0000000000042947 */ /* 0x000fea0003800000 */
[----:B------:R-:W-:Y:S01]  /*9320*/  BPT.TRAP 0x1 ;  /* 0x000000040000795c */ /* 0x000fe20000300000 */
.L_x_275:
[----:B------:R-:W-:Y:S05]  /*9330*/  @P0 BRA `(.L_x_276) ;  /* 0x0000000000040947 */ /* 0x000fea0003800000 */
[----:B------:R-:W-:Y:S01]  /*9340*/  BPT.TRAP 0x1 ;  /* 0x000000040000795c */ /* 0x000fe20000300000 */
.L_x_276:
[----:B------:R-:W0:Y:S01]  /*9350*/  LDC R13, c[0x0][0x380] ;  /* 0x0000e000ff0d7b82 */ /* 0x000e220000000800 */
[----:B------:R-:W-:Y:S01]  /*9360*/  R2UR UR4, R5 ;  /* 0x00000000050472ca */ /* 0x000fe200000e0000 */
[----:B------:R-:W-:Y:S01]  /*9370*/  ULDC UR20, c[0x0][0x38c] ;  /* 0x0000e30000147ab9 */ /* 0x000fe20000000800 */
[----:B------:R-:W-:Y:S01]  /*9380*/  R2UR UR5, R18 ;  /* 0x00000000120572ca */ /* 0x000fe200000e0000 */
[----:B------:R-:W-:Y:S01]  /*9390*/  UISETP.NE.AND UP0, UPT, UR20, 0x1, UPT ;  /* 0x000000011400788c */ /* 0x000fe2000bf05270 */
[----:B------:R-:W-:Y:S01]  /*93a0*/  R2UR UR17, R12 ;  /* 0x000000000c1172ca */ /* 0x000fe200000e0000 */
[C---:B------:R-:W-:Y:S01]  /*93b0*/  VIADD R12, R10.reuse, 0x1 ;  /* 0x000000010a0c7836 */ /* 0x040fe20000000000 */
[----:B------:R-:W-:Y:S01]  /*93c0*/  R2UR UR18, R10 ;  /* 0x000000000a1272ca */ /* 0x000fe200000e0000 */
[----:B------:R-:W1:Y:S01]  /*93d0*/  LDC.64 R14, c[0x0][0x3b8] ;  /* 0x0000ee00ff0e7b82 */ /* 0x000e620000000a00 */
[----:B------:R-:W-:Y:S01]  /*93e0*/  R2UR UR10, R21 ;  /* 0x00000000150a72ca */ /* 0x000fe200000e0000 */
[----:B------:R-:W-:Y:S01]  /*93f0*/  VIADD R4, R4, 0xffffffff ;  /* 0xffffffff04047836 */ /* 0x000fe20000000000 */
[----:B------:R-:W-:Y:S01]  /*9400*/  R2UR UR16, R6 ;  /* 0x00000000061072ca */ /* 0x000fe200000e0000 */
[----:B------:R-:W-:Y:S01]  /*9410*/  ULDC.64 UR24, c[0x0][0x198] ;  /* 0x0000660000187ab9 */ /* 0x000fe20000000a00 */
[----:B------:R-:W-:Y:S01]  /*9420*/  R2UR UR12, R9 ;  /* 0x00000000090c72ca */ /* 0x000fe200000e0000 */
[----:B------:R-:W-:Y:S01]  /*9430*/  ULDC.64 UR14, c[0x0][0x3b0] ;  /* 0x0000ec00000e7ab9 */ /* 0x000fe20000000a00 */
[----:B------:R-:W-:Y:S01]  /*9440*/  @UP0 ULDC.64 UR8, c[0x0][0x390] ;  /* 0x0000e40000080ab9 */ /* 0x000fe20000000a00 */
[----:B------:R-:W1:Y:S01]  /*9450*/  LDC.64 R16, c[0x0][0x3d8] ;  /* 0x0000f600ff107b82 */ /* 0x000e620000000a00 */
[----:B------:R-:W-:Y:S01]  /*9460*/  R2UR UR11, R19 ;  /* 0x00000000130b72ca */ /* 0x000fe200000e0000 */
[----:B------:R-:W-:Y:S01]  /*9470*/  ULDC.64 UR22, c[0x0][0x3d0] ;  /* 0x0000f40000167ab9 */ /* 0x000fe20000000a00 */
[----:B------:R-:W-:Y:S01]  /*9480*/  R2UR UR13, R8 ;  /* 0x00000000080d72ca */ /* 0x000fe200000e0000 */
[----:B------:R-:W-:Y:S01]  /*9490*/  VIADD R6, R6, 0x1 ;  /* 0x0000000106067836 */ /* 0x000fe20000000000 */
[----:B------:R-:W-:Y:S01]  /*94a0*/  ISETP.GT.AND P5, PT, R4, 0x1, PT ;  /* 0x000000010400780c */ /* 0x000fe20003fa4270 */
[----:B------:R-:W-:Y:S01]  /*94b0*/  USHF.L.U32 UR18, UR18, 0x6, URZ ;  /* 0x0000000612127899 */ /* 0x000fe2000800063f */
[----:B0-----:R-:W-:Y:S01]  /*94c0*/  ISETP.NE.AND P2, PT, R13, 0x1, PT ;  /* 0x000000010d00780c */ /* 0x001fe20003f45270 */
[----:B------:R-:W-:Y:S01]  /*94d0*/  ULEA UR16, UR16, UR10, 0xe ;  /* 0x0000000a10107291 */ /* 0x000fe2000f8e703f */
[C---:B------:R-:W-:Y:S01]  /*94e0*/  ISETP.NE.AND P4, PT, R6.reuse, 0x7, PT ;  /* 0x000000070600780c */ /* 0x040fe20003f85270 */
[----:B------:R-:W-:Y:S01]  /*94f0*/  UIADD3 UR17, UR17, 0x38000, URZ ;  /* 0x0003800011117890 */ /* 0x000fe2000fffe03f */
[----:B------:R-:W-:Y:S01]  /*9500*/  UMOV UR26, 0x0 ;  /* 0x00000000001a7882 */ /* 0x000fe20000000000 */
[----:B------:R-:W-:Y:S01]  /*9510*/  UMOV UR27, 0x10000000 ;  /* 0x10000000001b7882 */ /* 0x000fe20000000000 */
[----:B------:R-:W-:Y:S01]  /*9520*/  UMOV UR10, UR18 ;  /* 0x00000012000a7c82 */ /* 0x000fe20008000000 */
[----:B------:R-:W-:-:S06]  /*9530*/  SEL R6, R6, RZ, P4 ;  /* 0x000000ff06067207 */ /* 0x000fcc0002000000 */
[----:B------:R-:W-:Y:S01]  /*9540*/  @P2 IMAD.U32 R11, RZ, RZ, UR4 ;  /* 0x00000004ff0b2e24 */ /* 0x000fe2000f8e00ff */
[----:B------:R-:W-:Y:S01]  /*9550*/  UIADD3 UR4, UP1, UR24, 0xf0, URZ ;  /* 0x000000f018047890 */ /* 0x000fe2000ff3e03f */
[----:B-1----:R-:W-:Y:S01]  /*9560*/  IMAD R10, R8, R15, R17 ;  /* 0x0000000f080a7224 */ /* 0x002fe200078e0211 */
[----:B------:R-:W-:Y:S02]  /*9570*/  UIADD3 UR24, UP2, UR24, 0x1f0, URZ ;  /* 0x000001f018187890 */ /* 0x000fe4000ff5e03f */
[----:B------:R-:W-:Y:S01]  /*9580*/  @P2 R2UR UR5, R11 ;  /* 0x000000000b0522ca */ /* 0x000fe200000e0000 */
[----:B------:R-:W-:Y:S01]  /*9590*/  IMAD R11, R9, R14, R16 ;  /* 0x0000000e090b7224 */ /* 0x000fe200078e0210 */
[----:B------:R-:W-:Y:S01]  /*95a0*/  ISETP.NE.AND P2, PT, R12, R3, PT ;  /* 0x000000030c00720c */ /* 0x000fe20003f45270 */
[----:B------:R-:W0:Y:S03]  /*95b0*/  LDC R14, c[0x0][0x3c8] ;  /* 0x0000f200ff0e7b82 */ /* 0x000e260000000800 */
[----:B------:R-:W-:Y:S01]  /*95c0*/  PRMT R10, R11, 0x40, R10 ;  /* 0x000000400b0a7816 */ /* 0x000fe2000000000a */
[----:B------:R-:W-:-:S06]  /*95d0*/  VIADD R11, R9, 0x1 ;  /* 0x00000001090b7836 */ /* 0x000fcc0000000000 */
[----:B------:R-:W-:Y:S02]  /*95e0*/  UIADD3 UR6, -UR5, URZ, URZ ;  /* 0x0000003f05067290 */ /* 0x000fe4000fffe13f */
[----:B------:R-:W-:Y:S01]  /*95f0*/  UMOV UR21, UR5 ;  /* 0x0000000500157c82 */ /* 0x000fe20008000000 */
[----:B------:R-:W-:-:S03]  /*9600*/  @P2 IMAD.MOV R11, RZ, RZ, R9 ;  /* 0x000000ffff0b2224 */ /* 0x000fc600078e0209 */
[----:B------:R-:W-:Y:S01]  /*9610*/  IMAD R13, R13, UR6, R18 ;  /* 0x000000060d0d7c24 */ /* 0x000fe2000f8e0212 */
[----:B------:R-:W-:Y:S02]  /*9620*/  UIMAD.WIDE.U32 UR6, UR5, UR8, URZ ;  /* 0x00000008050672a5 */ /* 0x000fe4000f8e003f */
[----:B------:R-:W-:Y:S02]  /*9630*/  UIADD3 UR8, UR16, 0x1c000, URZ ;  /* 0x0001c00010087890 */ /* 0x000fe4000fffe03f */
[----:B------:R-:W-:Y:S01]  /*9640*/  @UP0 USHF.R.U32.HI UR21, URZ, UR9, UR7 ;  /* 0x000000093f150299 */ /* 0x000fe20008011607 */
[----:B------:R-:W-:Y:S01]  /*9650*/  R2UR UR19, R13 ;  /* 0x000000000d1372ca */ /* 0x000fe200000e0000 */
[----:B------:R-:W-:Y:S01]  /*9660*/  VIADD R13, R8, 0x1 ;  /* 0x00000001080d7836 */ /* 0x000fe20000000000 */
[----:B------:R-:W-:Y:S01]  /*9670*/  R2UR UR7, R10 ;  /* 0x000000000a0772ca */ /* 0x000fe200000e0000 */
[----:B------:R-:W-:Y:S01]  /*9680*/  UIADD3 UR6, -UR21, URZ, URZ ;  /* 0x0000003f15067290 */ /* 0x000fe2000fffe13f */
[C---:B0-----:R-:W-:Y:S01]  /*9690*/  ISETP.NE.AND P3, PT, R11.reuse, R14, PT ;  /* 0x0000000e0b00720c */ /* 0x041fe20003f65270 */
[----:B------:R-:W-:Y:S01]  /*96a0*/  UMOV UR9, UR17 ;  /* 0x0000001100097c82 */ /* 0x000fe20008000000 */
[----:B------:R-:W-:Y:S01]  /*96b0*/  SEL R10, RZ, 0x1, P4 ;  /* 0x00000001ff0a7807 */ /* 0x000fe20002000000 */
[----:B------:R-:W-:Y:S01]  /*96c0*/  UIMAD UR20, UR20, UR6, UR5 ;  /* 0x00000006141472a4 */ /* 0x000fe2000f8e0205 */
[----:B------:R-:W-:Y:S01]  /*96d0*/  SEL R9, R11, RZ, P3 ;  /* 0x000000ff0b097207 */ /* 0x000fe20001800000 */
[----:B------:R-:W-:Y:S01]  /*96e0*/  UIADD3.X UR5, URZ, UR25, URZ, UP1, !UPT ;  /* 0x000000193f057290 */ /* 0x000fe20008ffe43f */
[----:B------:R-:W-:Y:S01]  /*96f0*/  LOP3.LUT R7, R7, R10, RZ, 0x3c, !PT ;  /* 0x0000000a07077212 */ /* 0x000fe200078e3cff */
[----:B------:R-:W-:Y:S01]  /*9700*/  UIMAD UR20, UR20, UR15, UR23 ;  /* 0x0000000f141472a4 */ /* 0x000fe2000f8e0217 */
[----:B------:R-:W-:Y:S01]  /*9710*/  SEL R10, R12, RZ, P2 ;  /* 0x000000ff0c0a7207 */ /* 0x000fe20001000000 */
[----:B------:R-:W-:-:S02]  /*9720*/  UIMAD UR19, UR19, UR14, UR22 ;  /* 0x0000000e131372a4 */ /* 0x000fc4000f8e0216 */
[----:B------:R-:W-:Y:S02]  /*9730*/  UPRMT UR6, UR7, 0x5410, URZ ;  /* 0x0000541007067896 */ /* 0x000fe4000800003f */
[----:B------:R-:W-:Y:S01]  /*9740*/  UIADD3.X UR25, URZ, UR25, URZ, UP2, !UPT ;  /* 0x000000193f197290 */ /* 0x000fe200097fe43f */
[----:B------:R-:W-:-:S04]  /*9750*/  @P3 IMAD.MOV R13, RZ, RZ, R8 ;  /* 0x000000ffff0d3224 */ /* 0x000fc800078e0208 */
[----:B------:R-:W-:Y:S02]  /*9760*/  IMAD.MOV.U32 R8, RZ, RZ, R13 ;  /* 0x000000ffff087224 */ /* 0x000fe400078e000d */
[----:B------:R2:W-:Y:S02]  /*9770*/  UTMALDG.4D.IM2COL [UR16], [UR4], UR6 ;  /* 0x00000010040073b4 */ /* 0x0005e40008058006 */
[----:B------:R2:W-:Y:S02]  /*9780*/  UTMALDG.4D [UR8], [UR24], desc[UR26] ;  /* 0x00001a08180075b4 */ /* 0x0005e40008019000 */
[----:B--2---:R-:W-:Y:S05]  /*9790*/  @P5 BRA `(.L_x_277) ;  /* 0xfffffff800a85947 */ /* 0x004fea000383ffff */
.L_x_273:
[----:B------:R-:W-:Y:S05]  /*97a0*/  BSYNC B0 ;  /* 0x0000000000007941 */ /* 0x000fea0003800000 */
.L_x_272:
[----:B------:R-:W-:Y:S01]  /*97b0*/  ISETP.GE.U32.AND P0, PT, R2, 0x7, PT ;  /* 0x000000070200780c */ /* 0x000fe20003f06070 */
[----:B------:R-:W-:-:S12]  /*97c0*/  IMAD.MOV.U32 R3, RZ, RZ, 0x1 ;  /* 0x00000001ff037424 */ /* 0x000fd800078e00ff */
[----:B------:R-:W-:Y:S05]  /*97d0*/  @!P0 BRA `(.L_x_278) ;  /* 0x00000000001c8947 */ /* 0x000fea0003800000 */
[----:B------:R-:W-:-:S04]  /*97e0*/  IMAD.WIDE.U32 R4, R2, 0x24924925, RZ ;  /* 0x2492492502047825 */ /* 0x000fc800078e00ff */
[----:B------:R-:W-:-:S05]  /*97f0*/  IMAD.IADD R3, R2, 0x1, -R5 ;  /* 0x0000000102037824 */ /* 0x000fca00078e0a05 */
[----:B------:R-:W-:-:S04]  /*9800*/  LEA.HI R3, R3, R5, RZ, 0x1f ;  /* 0x0000000503037211 */ /* 0x000fc800078ff8ff */
[----:B------:R-:W-:-:S04]  /*9810*/  SHF.R.U32.HI R3, RZ, 0x2, R3 ;  /* 0x00000002ff037819 */ /* 0x000fc80000011603 */
[----:B------:R-:W-:-:S04]  /*9820*/  LOP3.LUT R3, R3, 0x1, RZ, 0xc0, !PT ;  /* 0x0000000103037812 */ /* 0x000fc800078ec0ff */
[----:B------:R-:W-:-:S04]  /*9830*/  ISETP.NE.U32.AND P0, PT, R3, 0x1, PT ;  /* 0x000000010300780c */ /* 0x000fc80003f05070 */
[----:B------:R-:W-:-:S09]  /*9840*/  SEL R3, RZ, 0x1, !P0 ;  /* 0x00000001ff037807 */ /* 0x000fd20004000000 */
.L_x_278:
[----:B------:R-:W-:Y:S05]  /*9850*/  WARPSYNC.ALL ;  /* 0x0000000000007948 */ /* 0x000fea0003800000 */
[----:B------:R-:W-:-:S13]  /*9860*/  ELECT P0, URZ, PT ;  /* 0x00000000003f782f */ /* 0x000fda0003800000 */
[----:B------:R-:W-:Y:S05]  /*9870*/  @!P0 EXIT ;  /* 0x000000000000894d */ /* 0x000fea0003800000 */
[----:B------:R-:W-:-:S04]  /*9880*/  LOP3.LUT R0, R0, 0x2, RZ, 0xfc, !PT ;  /* 0x0000000200007812 */ /* 0x000fc800078efcff */
[----:B------:R-:W-:-:S13]  /*9890*/  ISETP.NE.AND P0, PT, R0, 0x3, PT ;  /* 0x000000030000780c */ /* 0x000fda0003f05270 */
[----:B------:R-:W-:Y:S05]  /*98a0*/  @!P0 BRA `(.L_x_279) ;  /* 0x0000000000048947 */ /* 0x000fea0003800000 */
[----:B------:R-:W-:Y:S01]  /*98b0*/  BPT.TRAP 0x1 ;  /* 0x000000040000795c */ /* 0x000fe20000300000 */
.L_x_279:
[----:B------:R-:W2:Y:S01]  /*98c0*/  S2R R7, SR_CgaCtaId ;  /* 0x0000000000077919 */ /* 0x000ea20000008800 */
[----:B------:R-:W-:Y:S01]  /*98d0*/  IMAD.WIDE.U32 R4, R2, 0x24924925, RZ ;  /* 0x2492492502047825 */ /* 0x000fe200078e00ff */
[----:B------:R-:W-:-:S03]  /*98e0*/  MOV R0, 0x400 ;  /* 0x0000040000007802 */ /* 0x000fc60000000f00 */
[----:B------:R-:W-:-:S05]  /*98f0*/  IMAD.IADD R4, R2, 0x1, -R5 ;  /* 0x0000000102047824 */ /* 0x000fca00078e0a05 */
[----:B------:R-:W-:-:S04]  /*9900*/  LEA.HI R4, R4, R5, RZ, 0x1f ;  /* 0x0000000504047211 */ /* 0x000fc800078ff8ff */
[----:B------:R-:W-:-:S05]  /*9910*/  SHF.R.U32.HI R5, RZ, 0x2, R4 ;  /* 0x00000002ff057819 */ /* 0x000fca0000011604 */
[----:B------:R-:W-:Y:S01]  /*9920*/  IMAD R2, R5, -0x7, R2 ;  /* 0xfffffff905027824 */ /* 0x000fe200078e0202 */
[----:B--2---:R-:W-:Y:S02]  /*9930*/  LEA R0, R7, R0, 0x18 ;  /* 0x0000000007007211 */ /* 0x004fe400078ec0ff */
[----:B------:R-:W-:-:S03]  /*9940*/  SHF.L.U32 R7, R3, 0x1f, RZ ;  /* 0x0000001f03077819 */ /* 0x000fc600000006ff */
[----:B------:R-:W-:-:S04]  /*9950*/  VIADD R5, R0, 0x38038 ;  /* 0x0003803800057836 */ /* 0x000fc80000000000 */
[----:B------:R-:W-:-:S07]  /*9960*/  IMAD R0, R2, 0x8, R5 ;  /* 0x0000000802007824 */ /* 0x000fce00078e0205 */
.L_x_280:
[----:B--2---:R2:W3:Y:S02]  /*9970*/  SYNCS.PHASECHK.TRANS64.TRYWAIT P0, [R0+URZ], R7 ;  /* 0x00000007000075a7 */ /* 0x0044e4000800017f */
[----:B---3--:R-:W-:Y:S05]  /*9980*/  @!P0 NANOSLEEP.SYNCS 0x989680 ;  /* 0x009896800000895d */ /* 0x008fea0003900000 */
[----:B------:R-:W3:Y:S02]  /*9990*/  @!P0 SYNCS.PHASECHK.TRANS64 P0, [R0+URZ], R7 ;  /* 0x00000007000085a7 */ /* 0x000ee4000800007f */
[----:B---3--:R-:W-:Y:S05]  /*99a0*/  @!P0 BRA `(.L_x_280) ;  /* 0xfffffffc00f08947 */ /* 0x008fea000383ffff */
[----:B------:R-:W-:-:S05]  /*99b0*/  VIADD R2, R2, 0x1 ;  /* 0x0000000102027836 */ /* 0x000fca0000000000 */
[----:B------:R-:W-:-:S04]  /*99c0*/  ISETP.NE.AND P0, PT, R2, 0x7, PT ;  /* 0x000000070200780c */ /* 0x000fc80003f05270 */
[----:B--2---:R-:W-:Y:S02]  /*99d0*/  SEL R0, RZ, 0x1, P0 ;  /* 0x00000001ff007807 */ /* 0x004fe40000000000 */
[----:B------:R-:W-:Y:S02]  /*99e0*/  SEL R2, R2, RZ, P0 ;  /* 0x000000ff02027207 */ /* 0x000fe40000000000 */
[----:B------:R-:W-:-:S03]  /*99f0*/  LOP3.LUT R7, R3, R0, RZ, 0x3c, !PT ;  /* 0x0000000003077212 */ /* 0x000fc600078e3cff */
[----:B------:R-:W-:Y:S01]  /*9a00*/  IMAD R0, R2, 0x8, R5 ;  /* 0x0000000802007824 */ /* 0x000fe200078e0205 */
[----:B------:R-:W-:-:S07]  /*9a10*/  SHF.L.U32 R3, R7, 0x1f, RZ ;  /* 0x0000001f07037819 */ /* 0x000fce00000006ff */
.L_x_281:
        /* <DEDUP_REMOVED lines=11> */
.L_x_282:
        /* <DEDUP_REMOVED lines=11> */
.L_x_283:
        /* <DEDUP_REMOVED lines=11> */
.L_x_284:
        /* <DEDUP_REMOVED lines=11> */
.L_x_285:
        /* <DEDUP_REMOVED lines=11> */
.L_x_286:
[----:B--2---:R2:W3:Y:S02]  /*9d90*/  SYNCS.PHASECHK.TRANS64.TRYWAIT P0, [R2+URZ], R3 ;  /* 0x00000003020075a7 */ /* 0x0044e4000800017f */
[----:B---3--:R-:W-:Y:S05]  /*9da0*/  @!P0 NANOSLEEP.SYNCS 0x989680 ;  /* 0x009896800000895d */ /* 0x008fea0003900000 */
[----:B------:R-:W3:Y:S02]  /*9db0*/  @!P0 SYNCS.PHASECHK.TRANS64 P0, [R2+URZ], R3 ;  /* 0x00000003020085a7 */ /* 0x000ee4000800007f */
[----:B---3--:R-:W-:Y:S05]  /*9dc0*/  @P0 EXIT ;  /* 0x000000000000094d */ /* 0x008fea0003800000 */
[----:B------:R-:W-:Y:S05]  /*9dd0*/  BRA `(.L_x_286) ;  /* 0xfffffffc00ec7947 */ /* 0x000fea000383ffff */
.L_x_287:
[----:B------:R-:W-:-:S00]  /*9de0*/  BRA `(.L_x_287) ;  /* 0xfffffffc00fc7947 */ /* 0x000fc0000383ffff */
[----:B------:R-:W-:-:S00]  /*9df0*/  NOP ;  /* 0x0000000000007918 */ /* 0x000fc00000000000 */
        /* <DEDUP_REMOVED lines=8> */
.L_x_288:


//--------------------- .nv.shared._ZN7cutlass13device_kernelINS_4conv6kernel13ConvUniversalINS1_16ConvProblemShapeILNS1_8OperatorE0ELi2EEENS1_10collective14CollectiveConvINS1_46MainloopSm90TmaGmmaWarpSpecializedImplicitGemmILS5_0ELi7ELi2EN4cute5tupleIJNSA_1CILi1EEESD_SD_EEENS1_36KernelImplicitTmaWarpSpecializedSm90ELi1EEENSB_IJNSC_ILi128EEESH_NSB_IJNSC_ILi64EEEEEEEEENS_6half_tESL_NSA_8TiledMMAINSA_8MMA_AtomIJNSA_4SM904GMMA26MMA_64x128x16_F32F16F16_SSILNSP_5MajorE0ELSR_0ELNSP_7ScaleInE1ELSS_1EEEEEENSA_6LayoutISE_NSB_IJNSC_ILi0EEESW_SW_EEEEENSB_IJNSA_10UnderscoreESZ_SZ_EEEEENS7_6detail26Sm90ImplicitGemmTileTraitsINSA_20SM90_TMA_LOAD_IM2COLENSA_14ComposedLayoutINSA_7SwizzleILi3ELi4ELi3EEENSA_18smem_ptr_flag_bitsILi16EEENSV_INSB_IJNSB_IJNSC_ILi8EEENSC_ILi16EEEEEENSB_IJSI_SD_EEENSB_IJSD_NSC_ILi7EEEEEEEEENSB_IJNSB_IJSI_NSC_ILi512EEEEEENSB_IJSD_SW_EEENSB_IJSW_NSC_ILi8192EEEEEEEEEEEEEvEENS13_INSA_13SM90_TMA_LOADES1O_vEEEENS_8epilogue10collective6detail29Sm90TmaWarpSpecializedAdapterINS1U_15DefaultEpilogueISL_NSB_IJNSB_IJlllEEESD_SW_EEES1Z_NS1T_6thread17LinearCombinationISL_Li1EffLNS20_9ScaleType4KindE0ELNS_15FloatRoundStyleE2ESL_EENS_4gemm15EpilogueDefaultEEEEEvvEEEEvNT_6ParamsE --------------------------
	.section	.nv.shared._ZN7cutlass13device_kernelINS_4conv6kernel13ConvUniversalINS1_16ConvProblemShapeILNS1_8OperatorE0ELi2EEENS1_10collective14CollectiveConvINS1_46MainloopSm90TmaGmmaWarpSpecializedImplicitGemmILS5_0ELi7ELi2EN4cute5tupleIJNSA_1CILi1EEESD_SD_EEENS1_36KernelImplicitTmaWarpSpecializedSm90ELi1EEENSB_IJNSC_ILi128EEESH_NSB_IJNSC_ILi64EEEEEEEEENS_6half_tESL_NSA_8TiledMMAINSA_8MMA_AtomIJNSA_4SM904GMMA26MMA_64x128x16_F32F16F16_SSILNSP_5MajorE0ELSR_0ELNSP_7ScaleInE1ELSS_1EEEEEENSA_6LayoutISE_NSB_IJNSC_ILi0EEESW_SW_EEEEENSB_IJNSA_10UnderscoreESZ_SZ_EEEEENS7_6detail26Sm90ImplicitGemmTileTraitsINSA_20SM90_TMA_LOAD_IM2COLENSA_14ComposedLayoutINSA_7SwizzleILi3ELi4ELi3EEENSA_18smem_ptr_flag_bitsILi16EEENSV_INSB_IJNSB_IJNSC_ILi8EEENSC_ILi16EEEEEENSB_IJSI_SD_EEENSB_IJSD_NSC_ILi7EEEEEEEEENSB_IJNSB_IJSI_NSC_ILi512EEEEEENSB_IJSD_SW_EEENSB_IJSW_NSC_ILi8192EEEEEEEEEEEEEvEENS13_INSA_13SM90_TMA_LOADES1O_vEEEENS_8epilogue10collective6detail29Sm90TmaWarpSpecializedAdapterINS1U_15DefaultEpilogueISL_NSB_IJNSB_IJlllEEESD_SW_EEES1Z_NS1T_6thread17LinearCombinationISL_Li1EffLNS20_9ScaleType4KindE0ELNS_15FloatRoundStyleE2ESL_EENS_4gemm15EpilogueDefaultEEEEEvvEEEEvNT_6ParamsE,"aw",@nobits
	.sectionflags	@""
	.align	16
	.zero		1024


//--------------------- .nv.shared.reserved.0     --------------------------
	.section	.nv.shared.reserved.0,"aw",@nobits
	.weak		__nv_reservedSMEM_offset_0_alias
	.size		__nv_reservedSMEM_offset_0_alias, 0, 0
	.other		__nv_reservedSMEM_offset_0_alias,@"STO_CUDA_RESERVED_SHARED STV_DEFAULT"
__nv_reservedSMEM_offset_0_alias:
	.zero		0


//--------------------- .nv.global                --------------------------
	.section	.nv.global,"aw",@nobits
.nv.global:
	.type		_ZN39_INTERNAL_a41294a4_4_k_cu_c8686cb9_27424cute1_E,@object
	.size		_ZN39_INTERNAL_a41294a4_4_k_cu_c8686cb9_27424cute1_E,(_ZN39_INTERNAL_a41294a4_4_k_cu_c8686cb9_27424cuda3std3__45__cpo6cbeginE - _ZN39_INTERNAL_a41294a4_4_k_cu_c8686cb9_27424cute1_E)
_ZN39_INTERNAL_a41294a4_4_k_cu_c8686cb9_27424cute1_E:
	.zero		1
	.type		_ZN39_INTERNAL_a41294a4_4_k_cu_c8686cb9_27424cuda3std3__45__cpo6cbeginE,@object
	.size		_ZN39_INTERNAL_a41294a4_4_k_cu_c8686cb9_27424cuda3std3__45__cpo6cbeginE,(_ZN39_INTERNAL_a41294a4_4_k_cu_c8686cb9_27424cuda3std3__48in_placeE - _ZN39_INTERNAL_a41294a4_4_k_cu_c8686cb9_27424cuda3std3__45__cpo6cbeginE)
_ZN39_INTERNAL_a41294a4_4_k_cu_c8686cb9_27424cuda3std3__45__cpo6cbeginE:
	.zero		1
	.type		_ZN39_INTERNAL_a41294a4_4_k_cu_c8686cb9_27424cuda3std3__48in_placeE,@object
	.size		_ZN39_INTERNAL_a41294a4_4_k_cu_c8686cb9_27424cuda3std3__48in_placeE,(_ZN39_INTERNAL_a41294a4_4_k_cu_c8686cb9_27424cuda3std6ranges3__45__cpo9iter_moveE - _ZN39_INTERNAL_a41294a4_4_k_cu_c8686cb9_27424cuda3std3__48in_placeE)
_ZN39_INTERNAL_a41294a4_4_k_cu_c8686cb9_27424cuda3std3__48in_placeE:
	.zero		1
	.type		_ZN39_INTERNAL_a41294a4_4_k_cu_c8686cb9_27424cuda3std6ranges3__45__cpo9iter_moveE,@object
	.size		_ZN39_INTERNAL_a41294a4_4_k_cu_c8686cb9_27424cuda3std6ranges3__45__cpo9iter_moveE,(_ZN39_INTERNAL_a41294a4_4_k_cu_c8686cb9_27424cuda3std3__45__cpo5beginE - _ZN39_INTERNAL_a41294a4_4_k_cu_c8686cb9_27424cuda3std6ranges3__45__cpo9iter_moveE)
_ZN39_INTERNAL_a41294a4_4_k_cu_c8686cb9_27424cuda3std6ranges3__45__cpo9iter_moveE:
	.zero		1
	.type		_ZN39_INTERNAL_a41294a4_4_k_cu_c8686cb9_27424cuda3std3__45__cpo5beginE,@object
	.size		_ZN39_INTERNAL_a41294a4_4_k_cu_c8686cb9_27424cuda3std3__45__cpo5beginE,(_ZN39_INTERNAL_a41294a4_4_k_cu_c8686cb9_27424cuda3std3__441_GLOBAL__N__a41294a4_4_k_cu_c8686cb9_27426ignoreE - _ZN39_INTERNAL_a41294a4_4_k_cu_c8686cb9_27424cuda3std3__45__cpo5beginE)
_ZN39_INTERNAL_a41294a4_4_k_cu_c8686cb9_27424cuda3std3__45__cpo5beginE:
	.zero		1
	.type		_ZN39_INTERNAL_a41294a4_4_k_cu_c8686cb9_27424cuda3std3__441_GLOBAL__N__a41294a4_4_k_cu_c8686cb9_27426ignoreE,@object
	.size		_ZN39_INTERNAL_a41294a4_4_k_cu_c8686cb9_27424cuda3std3__441_GLOBAL__N__a41294a4_4_k_cu_c8686cb9_27426ignoreE,(_ZN39_INTERNAL_a41294a4_4_k_cu_c8686cb9_27424cute7productE - _ZN39_INTERNAL_a41294a4_4_k_cu_c8686cb9_27424cuda3std3__441_GLOBAL__N__a41294a4_4_k_cu_c8686cb9_27426ignoreE)
_ZN39_INTERNAL_a41294a4_4_k_cu_c8686cb9_27424cuda3std3__441_GLOBAL__N__a41294a4_4_k_cu_c8686cb9_27426ignoreE:
	.zero		1
	.type		_ZN39_INTERNAL_a41294a4_4_k_cu_c8686cb9_27424cute7productE,@object
	.size		_ZN39_INTERNAL_a41294a4_4_k_cu_c8686cb9_27424cute7productE,(_ZN39_INTERNAL_a41294a4_4_k_cu_c8686cb9_27424cuda3std3__45__cpo3endE - _ZN39_INTERNAL_a41294a4_4_k_cu_c8686cb9_27424cute7productE)
_ZN39_INTERNAL_a41294a4_4_k_cu_c8686cb9_27424cute7productE:
	.zero		1
	.type		_ZN39_INTERNAL_a41294a4_4_k_cu_c8686cb9_27424cuda3std3__45__cpo3endE,@object
	.size		_ZN39_INTERNAL_a41294a4_4_k_cu_c8686cb9_27424cuda3std3__45__cpo3endE,(_ZN39_INTERNAL_a41294a4_4_k_cu_c8686cb9_27424cuda3std3__419piecewise_constructE - _ZN39_INTERNAL_a41294a4_4_k_cu_c8686cb9_27424cuda3std3__45__cpo3endE)
_ZN39_INTERNAL_a41294a4_4_k_cu_c8686cb9_27424cuda3std3__45__cpo3endE:
	.zero		1
	.type		_ZN39_INTERNAL_a41294a4_4_k_cu_c8686cb9_27424cuda3std3__419piecewise_constructE,@object
	.size		_ZN39_INTERNAL_a41294a4_4_k_cu_c8686cb9_27424cuda3std3__419piecewise_constructE,(_ZN39_INTERNAL_a41294a4_4_k_cu_c8686cb9_27424cuda3std3__45__cpo4cendE - _ZN39_INTERNAL_a41294a4_4_k_cu_c8686cb9_27424cuda3std3__419piecewise_constructE)
_ZN39_INTERNAL_a41294a4_4_k_cu_c8686cb9_27424cuda3std3__419piecewise_constructE:
	.zero		1
	.type		_ZN39_INTERNAL_a41294a4_4_k_cu_c8686cb9_27424cuda3std3__45__cpo4cendE,@object
	.size		_ZN39_INTERNAL_a41294a4_4_k_cu_c8686cb9_27424cuda3std3__45__cpo4cendE,(_ZN39_INTERNAL_a41294a4_4_k_cu_c8686cb9_27424cuda3std6ranges3__45__cpo4swapE - _ZN39_INTERNAL_a41294a4_4_k_cu_c8686cb9_27424cuda3std3__45__cpo4cendE)
_ZN39_INTERNAL_a41294a4_4_k_cu_c8686cb9_27424cuda3std3__45__cpo4cendE:
	.zero		1
	.type		_ZN39_INTERNAL_a41294a4_4_k_cu_c8686cb9_27424cuda3std6ranges3__45__cpo4swapE,@object
	.size		_ZN39_INTERNAL_a41294a4_4_k_cu_c8686cb9_27424cuda3std6ranges3__45__cpo4swapE,(.L_7 - _ZN39_INTERNAL_a41294a4_4_k_cu_c8686cb9_27424cuda3std6ranges3__45__cpo4swapE)
_ZN39_INTERNAL_a41294a4_4_k_cu_c8686cb9_27424cuda3std6ranges3__45__cpo4swapE:
	.zero		1
.L_7:


//--------------------- .nv.constant0._ZN7cutlass13device_kernelINS_4conv6kernel13ConvUniversalINS1_16ConvProblemShapeILNS1_8OperatorE0ELi2EEENS1_10collective14CollectiveConvINS1_46MainloopSm90TmaGmmaWarpSpecializedImplicitGemmILS5_0ELi7ELi2EN4cute5tupleIJNSA_1CILi1EEESD_SD_EEENS1_36KernelImplicitTmaWarpSpecializedSm90ELi1EEENSB_IJNSC_ILi128EEESH_NSB_IJNSC_ILi64EEEEEEEEENS_6half_tESL_NSA_8TiledMMAINSA_8MMA_AtomIJNSA_4SM904GMMA26MMA_64x128x16_F32F16F16_SSILNSP_5MajorE0ELSR_0ELNSP_7ScaleInE1ELSS_1EEEEEENSA_6LayoutISE_NSB_IJNSC_ILi0EEESW_SW_EEEEENSB_IJNSA_10UnderscoreESZ_SZ_EEEEENS7_6detail26Sm90ImplicitGemmTileTraitsINSA_20SM90_TMA_LOAD_IM2COLENSA_14ComposedLayoutINSA_7SwizzleILi3ELi4ELi3EEENSA_18smem_ptr_flag_bitsILi16EEENSV_INSB_IJNSB_IJNSC_ILi8EEENSC_ILi16EEEEEENSB_IJSI_SD_EEENSB_IJSD_NSC_ILi7EEEEEEEEENSB_IJNSB_IJSI_NSC_ILi512EEEEEENSB_IJSD_SW_EEENSB_IJSW_NSC_ILi8192EEEEEEEEEEEEEvEENS13_INSA_13SM90_TMA_LOADES1O_vEEEENS_8epilogue10collective6detail29Sm90TmaWarpSpecializedAdapterINS1U_15DefaultEpilogueISL_NSB_IJNSB_IJlllEEESD_SW_EEES1Z_NS1T_6thread17LinearCombinationISL_Li1EffLNS20_9ScaleType4KindE0ELNS_15FloatRoundStyleE2ESL_EENS_4gemm15EpilogueDefaultEEEEEvvEEEEvNT_6ParamsE --------------------------
	.section	.nv.constant0._ZN7cutlass13device_kernelINS_4conv6kernel13ConvUniversalINS1_16ConvProblemShapeILNS1_8OperatorE0ELi2EEENS1_10collective14CollectiveConvINS1_46MainloopSm90TmaGmmaWarpSpecializedImplicitGemmILS5_0ELi7ELi2EN4cute5tupleIJNSA_1CILi1EEESD_SD_EEENS1_36KernelImplicitTmaWarpSpecializedSm90ELi1EEENSB_IJNSC_ILi128EEESH_NSB_IJNSC_ILi64EEEEEEEEENS_6half_tESL_NSA_8TiledMMAINSA_8MMA_AtomIJNSA_4SM904GMMA26MMA_64x128x16_F32F16F16_SSILNSP_5MajorE0ELSR_0ELNSP_7ScaleInE1ELSS_1EEEEEENSA_6LayoutISE_NSB_IJNSC_ILi0EEESW_SW_EEEEENSB_IJNSA_10UnderscoreESZ_SZ_EEEEENS7_6detail26Sm90ImplicitGemmTileTraitsINSA_20SM90_TMA_LOAD_IM2COLENSA_14ComposedLayoutINSA_7SwizzleILi3ELi4ELi3EEENSA_18smem_ptr_flag_bitsILi16EEENSV_INSB_IJNSB_IJNSC_ILi8EEENSC_ILi16EEEEEENSB_IJSI_SD_EEENSB_IJSD_NSC_ILi7EEEEEEEEENSB_IJNSB_IJSI_NSC_ILi512EEEEEENSB_IJSD_SW_EEENSB_IJSW_NSC_ILi8192EEEEEEEEEEEEEvEENS13_INSA_13SM90_TMA_LOADES1O_vEEEENS_8epilogue10collective6detail29Sm90TmaWarpSpecializedAdapterINS1U_15DefaultEpilogueISL_NSB_IJNSB_IJlllEEESD_SW_EEES1Z_NS1T_6thread17LinearCombinationISL_Li1EffLNS20_9ScaleType4KindE0ELNS_15FloatRoundStyleE2ESL_EENS_4gemm15EpilogueDefaultEEEEEvvEEEEvNT_6ParamsE,"a",@progbits
	.sectionflags	@""
	.align	4
.nv.constant0._ZN7cutlass13device_kernelINS_4conv6kernel13ConvUniversalINS1_16ConvProblemShapeILNS1_8OperatorE0ELi2EEENS1_10collective14CollectiveConvINS1_46MainloopSm90TmaGmmaWarpSpecializedImplicitGemmILS5_0ELi7ELi2EN4cute5tupleIJNSA_1CILi1EEESD_SD_EEENS1_36KernelImplicitTmaWarpSpecializedSm90ELi1EEENSB_IJNSC_ILi128EEESH_NSB_IJNSC_ILi64EEEEEEEEENS_6half_tESL_NSA_8TiledMMAINSA_8MMA_AtomIJNSA_4SM904GMMA26MMA_64x128x16_F32F16F16_SSILNSP_5MajorE0ELSR_0ELNSP_7ScaleInE1ELSS_1EEEEEENSA_6LayoutISE_NSB_IJNSC_ILi0EEESW_SW_EEEEENSB_IJNSA_10UnderscoreESZ_SZ_EEEEENS7_6detail26Sm90ImplicitGemmTileTraitsINSA_20SM90_TMA_LOAD_IM2COLENSA_14ComposedLayoutINSA_7SwizzleILi3ELi4ELi3EEENSA_18smem_ptr_flag_bitsILi16EEENSV_INSB_IJNSB_IJNSC_ILi8EEENSC_ILi16EEEEEENSB_IJSI_SD_EEENSB_IJSD_NSC_ILi7EEEEEEEEENSB_IJNSB_IJSI_NSC_ILi512EEEEEENSB_IJSD_SW_EEENSB_IJSW_NSC_ILi8192EEEEEEEEEEEEEvEENS13_INSA_13SM90_TMA_LOADES1O_vEEEENS_8epilogue10collective6detail29Sm90TmaWarpSpecializedAdapterINS1U_15DefaultEpilogueISL_NSB_IJNSB_IJlllEEESD_SW_EEES1Z_NS1T_6thread17LinearCombinationISL_Li1EffLNS20_9ScaleType4KindE0ELNS_15FloatRoundStyleE2ESL_EENS_4gemm15EpilogueDefaultEEEEEvvEEEEvNT_6ParamsE:
	.zero		1536


//--------------------- SYMBOLS --------------------------

	.type		.nv.reservedSmem.offset0,@object
	.size		.nv.reservedSmem.offset0,0x4
